// auto-generated by cutlass_sweep.conv — config: {"arch": "sm_90", "cluster_m": 1, "cluster_n": 1, "conv_kind": "fprop", "dtype": "fp16", "ndim": 2, "tile_k": 32, "tile_m": 256, "tile_n": 64}
#include "cutlass/cutlass.h"
#include "cute/tensor.hpp"
#include "cutlass/kernel_hardware_info.hpp"
#include "cutlass/conv/convolution.h"
#include "cutlass/conv/dispatch_policy.hpp"
#include "cutlass/conv/collective/collective_builder.hpp"
#include "cutlass/conv/kernel/conv_universal.hpp"
#include "cutlass/conv/device/conv_universal_adapter.hpp"
#include "cutlass/epilogue/collective/collective_builder.hpp"

using namespace cute;
using Elem = cutlass::half_t;
using Acc  = float;
using LayoutAB = cutlass::layout::TensorNHWC;
using LayoutC  = cutlass::layout::TensorNHWC;
constexpr auto ConvOp = cutlass::conv::Operator::kFprop;
using TileShape    = Shape<_256, _64, Shape<_32>>;
using ClusterShape = Shape<_1, _1, _1>;

using CollectiveEpilogue = typename cutlass::epilogue::collective::CollectiveBuilder<
    cutlass::arch::Sm90, cutlass::arch::OpClassTensorOp,
    TileShape, ClusterShape,
    cutlass::epilogue::collective::EpilogueTileAuto,
    Acc, Acc,
    Elem, LayoutC, 128 / cutlass::sizeof_bits<Elem>::value,
    Elem, LayoutC, 128 / cutlass::sizeof_bits<Elem>::value,
    cutlass::epilogue::collective::EpilogueScheduleAuto
  >::CollectiveOp;

using CollectiveMainloop = typename cutlass::conv::collective::CollectiveBuilder<
    cutlass::arch::Sm90, cutlass::arch::OpClassTensorOp, ConvOp,
    Elem, LayoutAB, 128 / cutlass::sizeof_bits<Elem>::value,
    Elem, LayoutAB, 128 / cutlass::sizeof_bits<Elem>::value,
    Acc,
    TileShape, ClusterShape,
    cutlass::conv::collective::StageCountAutoCarveout<
        static_cast<int>(sizeof(typename CollectiveEpilogue::SharedStorage))>,
    cutlass::conv::collective::KernelScheduleAuto
  >::CollectiveOp;

using ProblemShape = cutlass::conv::ConvProblemShape<
    ConvOp, CollectiveMainloop::DispatchPolicy::NumSpatialDimensions>;
using ConvKernel = cutlass::conv::kernel::ConvUniversal<
    ProblemShape, CollectiveMainloop, CollectiveEpilogue>;
using Conv = cutlass::conv::device::ConvUniversalAdapter<ConvKernel>;

auto* _anchor = &cutlass::device_kernel<ConvKernel>;


// ===== COMPILED SASS (sm_90a) =====

	.target	sm_90a

	.elftype	@"ET_EXEC"


//--------------------- .note.nv.tkinfo           --------------------------
	.section	.note.nv.tkinfo,"",@"SHT_NOTE"
	.sectionflags	@"SHF_NOTE_NV_TKINFO"
	.tkinfo
        /*0018*/ 	.word	0x00000002
        /*0030*/ 	.string	""
        /*0030*/ 	.string	"ptxas"
        /*0030*/ 	.string	"Cuda compilation tools, release 13.0, V13.0.88"
        /*0030*/ 	.string	"Build cuda_13.0.r13.0/compiler.36424714_0"
        /*0030*/ 	.string	"-arch sm_90a -m 64 "



//--------------------- .note.nv.cuinfo           --------------------------
	.section	.note.nv.cuinfo,"",@"SHT_NOTE"
	.sectionflags	@"SHF_NOTE_NV_CUINFO"
        /*0018*/ 	.short	0x0002
        /*001a*/ 	.short	0x005a
        /*001c*/ 	.short	0x0082
	.zero		2


//--------------------- .nv.info                  --------------------------
	.section	.nv.info,"",@"SHT_CUDA_INFO"
	.align	4


	//----- nvinfo : EIATTR_REGCOUNT
	.align		4
        /*0000*/ 	.byte	0x04, 0x2f
        /*0002*/ 	.short	(.L_12 - .L_11)
	.align		4
.L_11:
        /*0004*/ 	.word	index@(_ZN7cutlass13device_kernelINS_4conv6kernel13ConvUniversalINS1_16ConvProblemShapeILNS1_8OperatorE0ELi2EEENS1_10collective14CollectiveConvINS1_46MainloopSm90TmaGmmaWarpSpecializedImplicitGemmILS5_0ELi11ELi2EN4cute5tupleIJNSA_1CILi1EEESD_SD_EEENS1_36KernelImplicitTmaWarpSpecializedSm90ELi1EEENSB_IJNSC_ILi256EEENSC_ILi64EEENSB_IJNSC_ILi32EEEEEEEEENS_6half_tESM_NSA_8TiledMMAINSA_8MMA_AtomIJNSA_4SM904GMMA25MMA_64x64x16_F32F16F16_SSILNSQ_5MajorE0ELSS_0ELNSQ_7ScaleInE1ELST_1EEEEEENSA_6LayoutISE_NSB_IJNSC_ILi0EEESX_SX_EEEEENSB_IJNSA_10UnderscoreES10_S10_EEEEENS7_6detail26Sm90ImplicitGemmTileTraitsINSA_20SM90_TMA_LOAD_IM2COLENSA_14ComposedLayoutINSA_7SwizzleILi2ELi4ELi3EEENSA_18smem_ptr_flag_bitsILi16EEENSW_INSB_IJNSB_IJNSC_ILi8EEESJ_EEENSB_IJSJ_SD_EEENSB_IJSD_NSC_ILi11EEEEEEEEENSB_IJNSB_IJSJ_SH_EEENSB_IJSD_SX_EEENSB_IJSX_NSC_ILi8192EEEEEEEEEEEEEvEENS14_INSA_13SM90_TMA_LOADENS16_IS18_S1A_NSW_INSB_IJNSB_IJS1B_S1B_EEES1D_S1F_EEENSB_IJS1H_S1I_NSB_IJSX_NSC_ILi2048EEEEEEEEEEEEEvEEEENS_8epilogue10collective6detail29Sm90TmaWarpSpecializedAdapterINS20_15DefaultEpilogueISM_NSB_IJNSB_IJlllEEESD_SX_EEES25_NS1Z_6thread17LinearCombinationISM_Li1EffLNS26_9ScaleType4KindE0ELNS_15FloatRoundStyleE2ESM_EENS_4gemm15EpilogueDefaultEEEEEvvEEEEvNT_6ParamsE)
        /*0008*/ 	.word	0x0000009a


	//----- nvinfo : EIATTR_FRAME_SIZE
	.align		4
.L_12:
        /*000c*/ 	.byte	0x04, 0x11
        /*000e*/ 	.short	(.L_14 - .L_13)
	.align		4
.L_13:
        /*0010*/ 	.word	index@(_ZN7cutlass13device_kernelINS_4conv6kernel13ConvUniversalINS1_16ConvProblemShapeILNS1_8OperatorE0ELi2EEENS1_10collective14CollectiveConvINS1_46MainloopSm90TmaGmmaWarpSpecializedImplicitGemmILS5_0ELi11ELi2EN4cute5tupleIJNSA_1CILi1EEESD_SD_EEENS1_36KernelImplicitTmaWarpSpecializedSm90ELi1EEENSB_IJNSC_ILi256EEENSC_ILi64EEENSB_IJNSC_ILi32EEEEEEEEENS_6half_tESM_NSA_8TiledMMAINSA_8MMA_AtomIJNSA_4SM904GMMA25MMA_64x64x16_F32F16F16_SSILNSQ_5MajorE0ELSS_0ELNSQ_7ScaleInE1ELST_1EEEEEENSA_6LayoutISE_NSB_IJNSC_ILi0EEESX_SX_EEEEENSB_IJNSA_10UnderscoreES10_S10_EEEEENS7_6detail26Sm90ImplicitGemmTileTraitsINSA_20SM90_TMA_LOAD_IM2COLENSA_14ComposedLayoutINSA_7SwizzleILi2ELi4ELi3EEENSA_18smem_ptr_flag_bitsILi16EEENSW_INSB_IJNSB_IJNSC_ILi8EEESJ_EEENSB_IJSJ_SD_EEENSB_IJSD_NSC_ILi11EEEEEEEEENSB_IJNSB_IJSJ_SH_EEENSB_IJSD_SX_EEENSB_IJSX_NSC_ILi8192EEEEEEEEEEEEEvEENS14_INSA_13SM90_TMA_LOADENS16_IS18_S1A_NSW_INSB_IJNSB_IJS1B_S1B_EEES1D_S1F_EEENSB_IJS1H_S1I_NSB_IJSX_NSC_ILi2048EEEEEEEEEEEEEvEEEENS_8epilogue10collective6detail29Sm90TmaWarpSpecializedAdapterINS20_15DefaultEpilogueISM_NSB_IJNSB_IJlllEEESD_SX_EEES25_NS1Z_6thread17LinearCombinationISM_Li1EffLNS26_9ScaleType4KindE0ELNS_15FloatRoundStyleE2ESM_EENS_4gemm15EpilogueDefaultEEEEEvvEEEEvNT_6ParamsE)
        /*0014*/ 	.word	0x00000000


	//----- nvinfo : EIATTR_MIN_STACK_SIZE
	.align		4
.L_14:
        /*0018*/ 	.byte	0x04, 0x12
        /*001a*/ 	.short	(.L_16 - .L_15)
	.align		4
.L_15:
        /*001c*/ 	.word	index@(_ZN7cutlass13device_kernelINS_4conv6kernel13ConvUniversalINS1_16ConvProblemShapeILNS1_8OperatorE0ELi2EEENS1_10collective14CollectiveConvINS1_46MainloopSm90TmaGmmaWarpSpecializedImplicitGemmILS5_0ELi11ELi2EN4cute5tupleIJNSA_1CILi1EEESD_SD_EEENS1_36KernelImplicitTmaWarpSpecializedSm90ELi1EEENSB_IJNSC_ILi256EEENSC_ILi64EEENSB_IJNSC_ILi32EEEEEEEEENS_6half_tESM_NSA_8TiledMMAINSA_8MMA_AtomIJNSA_4SM904GMMA25MMA_64x64x16_F32F16F16_SSILNSQ_5MajorE0ELSS_0ELNSQ_7ScaleInE1ELST_1EEEEEENSA_6LayoutISE_NSB_IJNSC_ILi0EEESX_SX_EEEEENSB_IJNSA_10UnderscoreES10_S10_EEEEENS7_6detail26Sm90ImplicitGemmTileTraitsINSA_20SM90_TMA_LOAD_IM2COLENSA_14ComposedLayoutINSA_7SwizzleILi2ELi4ELi3EEENSA_18smem_ptr_flag_bitsILi16EEENSW_INSB_IJNSB_IJNSC_ILi8EEESJ_EEENSB_IJSJ_SD_EEENSB_IJSD_NSC_ILi11EEEEEEEEENSB_IJNSB_IJSJ_SH_EEENSB_IJSD_SX_EEENSB_IJSX_NSC_ILi8192EEEEEEEEEEEEEvEENS14_INSA_13SM90_TMA_LOADENS16_IS18_S1A_NSW_INSB_IJNSB_IJS1B_S1B_EEES1D_S1F_EEENSB_IJS1H_S1I_NSB_IJSX_NSC_ILi2048EEEEEEEEEEEEEvEEEENS_8epilogue10collective6detail29Sm90TmaWarpSpecializedAdapterINS20_15DefaultEpilogueISM_NSB_IJNSB_IJlllEEESD_SX_EEES25_NS1Z_6thread17LinearCombinationISM_Li1EffLNS26_9ScaleType4KindE0ELNS_15FloatRoundStyleE2ESM_EENS_4gemm15EpilogueDefaultEEEEEvvEEEEvNT_6ParamsE)
        /*0020*/ 	.word	0x00000000
.L_16:


//--------------------- .nv.compat                --------------------------
	.section	.nv.compat,"",@"SHT_CUDA_COMPAT_INFO"
	.align	4
        /*0000*/ 	.byte	0x02, 0x09, 0x01, 0x00, 0x02, 0x02, 0x04, 0x00, 0x02, 0x05, 0x05, 0x00, 0x03, 0x07, 0x01, 0x01
        /*0010*/ 	.byte	0x02, 0x03, 0x01, 0x00, 0x02, 0x06, 0x01, 0x00, 0x04, 0x0b, 0x08, 0x00, 0x00, 0x00, 0x00, 0x00
        /*0020*/ 	.byte	0x00, 0x00, 0x00, 0x00


//--------------------- .nv.info._ZN7cutlass13device_kernelINS_4conv6kernel13ConvUniversalINS1_16ConvProblemShapeILNS1_8OperatorE0ELi2EEENS1_10collective14CollectiveConvINS1_46MainloopSm90TmaGmmaWarpSpecializedImplicitGemmILS5_0ELi11ELi2EN4cute5tupleIJNSA_1CILi1EEESD_SD_EEENS1_36KernelImplicitTmaWarpSpecializedSm90ELi1EEENSB_IJNSC_ILi256EEENSC_ILi64EEENSB_IJNSC_ILi32EEEEEEEEENS_6half_tESM_NSA_8TiledMMAINSA_8MMA_AtomIJNSA_4SM904GMMA25MMA_64x64x16_F32F16F16_SSILNSQ_5MajorE0ELSS_0ELNSQ_7ScaleInE1ELST_1EEEEEENSA_6LayoutISE_NSB_IJNSC_ILi0EEESX_SX_EEEEENSB_IJNSA_10UnderscoreES10_S10_EEEEENS7_6detail26Sm90ImplicitGemmTileTraitsINSA_20SM90_TMA_LOAD_IM2COLENSA_14ComposedLayoutINSA_7SwizzleILi2ELi4ELi3EEENSA_18smem_ptr_flag_bitsILi16EEENSW_INSB_IJNSB_IJNSC_ILi8EEESJ_EEENSB_IJSJ_SD_EEENSB_IJSD_NSC_ILi11EEEEEEEEENSB_IJNSB_IJSJ_SH_EEENSB_IJSD_SX_EEENSB_IJSX_NSC_ILi8192EEEEEEEEEEEEEvEENS14_INSA_13SM90_TMA_LOADENS16_IS18_S1A_NSW_INSB_IJNSB_IJS1B_S1B_EEES1D_S1F_EEENSB_IJS1H_S1I_NSB_IJSX_NSC_ILi2048EEEEEEEEEEEEEvEEEENS_8epilogue10collective6detail29Sm90TmaWarpSpecializedAdapterINS20_15DefaultEpilogueISM_NSB_IJNSB_IJlllEEESD_SX_EEES25_NS1Z_6thread17LinearCombinationISM_Li1EffLNS26_9ScaleType4KindE0ELNS_15FloatRoundStyleE2ESM_EENS_4gemm15EpilogueDefaultEEEEEvvEEEEvNT_6ParamsE --------------------------
	.section	.nv.info._ZN7cutlass13device_kernelINS_4conv6kernel13ConvUniversalINS1_16ConvProblemShapeILNS1_8OperatorE0ELi2EEENS1_10collective14CollectiveConvINS1_46MainloopSm90TmaGmmaWarpSpecializedImplicitGemmILS5_0ELi11ELi2EN4cute5tupleIJNSA_1CILi1EEESD_SD_EEENS1_36KernelImplicitTmaWarpSpecializedSm90ELi1EEENSB_IJNSC_ILi256EEENSC_ILi64EEENSB_IJNSC_ILi32EEEEEEEEENS_6half_tESM_NSA_8TiledMMAINSA_8MMA_AtomIJNSA_4SM904GMMA25MMA_64x64x16_F32F16F16_SSILNSQ_5MajorE0ELSS_0ELNSQ_7ScaleInE1ELST_1EEEEEENSA_6LayoutISE_NSB_IJNSC_ILi0EEESX_SX_EEEEENSB_IJNSA_10UnderscoreES10_S10_EEEEENS7_6detail26Sm90ImplicitGemmTileTraitsINSA_20SM90_TMA_LOAD_IM2COLENSA_14ComposedLayoutINSA_7SwizzleILi2ELi4ELi3EEENSA_18smem_ptr_flag_bitsILi16EEENSW_INSB_IJNSB_IJNSC_ILi8EEESJ_EEENSB_IJSJ_SD_EEENSB_IJSD_NSC_ILi11EEEEEEEEENSB_IJNSB_IJSJ_SH_EEENSB_IJSD_SX_EEENSB_IJSX_NSC_ILi8192EEEEEEEEEEEEEvEENS14_INSA_13SM90_TMA_LOADENS16_IS18_S1A_NSW_INSB_IJNSB_IJS1B_S1B_EEES1D_S1F_EEENSB_IJS1H_S1I_NSB_IJSX_NSC_ILi2048EEEEEEEEEEEEEvEEEENS_8epilogue10collective6detail29Sm90TmaWarpSpecializedAdapterINS20_15DefaultEpilogueISM_NSB_IJNSB_IJlllEEESD_SX_EEES25_NS1Z_6thread17LinearCombinationISM_Li1EffLNS26_9ScaleType4KindE0ELNS_15FloatRoundStyleE2ESM_EENS_4gemm15EpilogueDefaultEEEEEvvEEEEvNT_6ParamsE,"",@"SHT_CUDA_INFO"
	.sectionflags	@""
	.align	4


	//----- nvinfo : EIATTR_CUDA_API_VERSION
	.align		4
        /*0000*/ 	.byte	0x04, 0x37
        /*0002*/ 	.short	(.L_18 - .L_17)
.L_17:
        /*0004*/ 	.word	0x00000082


	//----- nvinfo : EIATTR_KPARAM_INFO
	.align		4
.L_18:
        /*0008*/ 	.byte	0x04, 0x17
        /*000a*/ 	.short	(.L_20 - .L_19)
.L_19:
        /*000c*/ 	.word	0x00000000
        /*0010*/ 	.short	0x0000
        /*0012*/ 	.short	0x0070
        /*0014*/ 	.byte	0x00, 0xf0, 0x01, 0x0e


	//----- nvinfo : EIATTR_SPARSE_MMA_MASK
	.align		4
.L_20:
        /*0018*/ 	.byte	0x03, 0x50
        /*001a*/ 	.short	0x0000


	//----- nvinfo : EIATTR_MAXREG_COUNT
	.align		4
        /*001c*/ 	.byte	0x03, 0x1b
        /*001e*/ 	.short	0x00ff


	//----- nvinfo : EIATTR_NUM_BARRIERS
	.align		4
        /*0020*/ 	.byte	0x02, 0x4c
        /*0022*/ 	.byte	0x01
	.zero		1


	//----- nvinfo : EIATTR_MERCURY_ISA_VERSION
	.align		4
        /*0024*/ 	.byte	0x03, 0x5f
        /*0026*/ 	.short	0x0101


	//----- nvinfo : EIATTR_COOP_GROUP_MASK_REGIDS
	.align		4
        /*0028*/ 	.byte	0x04, 0x29
        /*002a*/ 	.short	(.L_22 - .L_21)


	//   ....[0]....
.L_21:
        /*002c*/ 	.word	0xffffffff


	//   ....[1]....
        /*0030*/ 	.word	0xffffffff


	//   ....[2]....
        /*0034*/ 	.word	0xffffffff


	//----- nvinfo : EIATTR_COOP_GROUP_INSTR_OFFSETS
	.align		4
.L_22:
        /*0038*/ 	.byte	0x04, 0x28
        /*003a*/ 	.short	(.L_24 - .L_23)


	//   ....[0]....
.L_23:
        /*003c*/ 	.word	0x00000060


	//   ....[1]....
        /*0040*/ 	.word	0x00000070


	//   ....[2]....
        /*0044*/ 	.word	0x00000130


	//----- nvinfo : EIATTR_MBARRIER_INSTR_OFFSETS
	.align		4
.L_24:
        /*0048*/ 	.byte	0x04, 0x39
        /*004a*/ 	.short	(.L_26 - .L_25)


	//   ....[0]....
.L_25:
        /*004c*/ 	.word	0x00000270
        /*0050*/ 	.word	0x000000ff
        /*0054*/ 	.word	0x00037000
        /*0058*/ 	.short	0x0100
        /*005a*/ 	.byte	0x08
	.zero		1


	//   ....[1]....
        /*005c*/ 	.word	0x00000280
        /*0060*/ 	.word	0x000000ff
        /*0064*/ 	.word	0x00037058
        /*0068*/ 	.short	0x0100
        /*006a*/ 	.byte	0x08
	.zero		1


	//   ....[2]....
        /*006c*/ 	.word	0x00000290
        /*0070*/ 	.word	0x000000ff
        /*0074*/ 	.word	0x00037008
        /*0078*/ 	.short	0x0100
        /*007a*/ 	.byte	0x08
	.zero		1


	//   ....[3]....
        /*007c*/ 	.word	0x000002a0
        /*0080*/ 	.word	0x000000ff
        /*0084*/ 	.word	0x00037060
        /*0088*/ 	.short	0x0100
        /*008a*/ 	.byte	0x08
	.zero		1


	//   ....[4]....
        /*008c*/ 	.word	0x000002b0
        /*0090*/ 	.word	0x000000ff
        /*0094*/ 	.word	0x00037010
        /*0098*/ 	.short	0x0100
        /*009a*/ 	.byte	0x08
	.zero		1


	//   ....[5]....
        /*009c*/ 	.word	0x000002c0
        /*00a0*/ 	.word	0x000000ff
        /*00a4*/ 	.word	0x00037068
        /*00a8*/ 	.short	0x0100
        /*00aa*/ 	.byte	0x08
	.zero		1


	//   ....[6]....
        /*00ac*/ 	.word	0x000002d0
        /*00b0*/ 	.word	0x000000ff
        /*00b4*/ 	.word	0x00037018
        /*00b8*/ 	.short	0x0100
        /*00ba*/ 	.byte	0x08
	.zero		1


	//   ....[7]....
        /*00bc*/ 	.word	0x000002e0
        /*00c0*/ 	.word	0x000000ff
        /*00c4*/ 	.word	0x00037070
        /*00c8*/ 	.short	0x0100
        /*00ca*/ 	.byte	0x08
	.zero		1


	//   ....[8]....
        /*00cc*/ 	.word	0x000002f0
        /*00d0*/ 	.word	0x000000ff
        /*00d4*/ 	.word	0x00037020
        /*00d8*/ 	.short	0x0100
        /*00da*/ 	.byte	0x08
	.zero		1


	//   ....[9]....
        /*00dc*/ 	.word	0x00000300
        /*00e0*/ 	.word	0x000000ff
        /*00e4*/ 	.word	0x00037078
        /*00e8*/ 	.short	0x0100
        /*00ea*/ 	.byte	0x08
	.zero		1


	//   ....[10]....
        /*00ec*/ 	.word	0x00000310
        /*00f0*/ 	.word	0x000000ff
        /*00f4*/ 	.word	0x00037028
        /*00f8*/ 	.short	0x0100
        /*00fa*/ 	.byte	0x08
	.zero		1


	//   ....[11]....
        /*00fc*/ 	.word	0x00000320
        /*0100*/ 	.word	0x000000ff
        /*0104*/ 	.word	0x00037080
        /*0108*/ 	.short	0x0100
        /*010a*/ 	.byte	0x08
	.zero		1


	//   ....[12]....
        /*010c*/ 	.word	0x00000330
        /*0110*/ 	.word	0x000000ff
        /*0114*/ 	.word	0x00037030
        /*0118*/ 	.short	0x0100
        /*011a*/ 	.byte	0x08
	.zero		1


	//   ....[13]....
        /*011c*/ 	.word	0x00000340
        /*0120*/ 	.word	0x000000ff
        /*0124*/ 	.word	0x00037088
        /*0128*/ 	.short	0x0100
        /*012a*/ 	.byte	0x08
	.zero		1


	//   ....[14]....
        /*012c*/ 	.word	0x00000350
        /*0130*/ 	.word	0x000000ff
        /*0134*/ 	.word	0x00037038
        /*0138*/ 	.short	0x0100
        /*013a*/ 	.byte	0x08
	.zero		1


	//   ....[15]....
        /*013c*/ 	.word	0x00000360
        /*0140*/ 	.word	0x000000ff
        /*0144*/ 	.word	0x00037090
        /*0148*/ 	.short	0x0100
        /*014a*/ 	.byte	0x08
	.zero		1


	//   ....[16]....
        /*014c*/ 	.word	0x00000370
        /*0150*/ 	.word	0x000000ff
        /*0154*/ 	.word	0x00037040
        /*0158*/ 	.short	0x0100
        /*015a*/ 	.byte	0x08
	.zero		1


	//   ....[17]....
        /*015c*/ 	.word	0x00000380
        /*0160*/ 	.word	0x000000ff
        /*0164*/ 	.word	0x00037098
        /*0168*/ 	.short	0x0100
        /*016a*/ 	.byte	0x08
	.zero		1


	//   ....[18]....
        /*016c*/ 	.word	0x00000390
        /*0170*/ 	.word	0x000000ff
        /*0174*/ 	.word	0x00037048
        /*0178*/ 	.short	0x0100
        /*017a*/ 	.byte	0x08
	.zero		1


	//   ....[19]....
        /*017c*/ 	.word	0x000003a0
        /*0180*/ 	.word	0x000000ff
        /*0184*/ 	.word	0x000370a0
        /*0188*/ 	.short	0x0100
        /*018a*/ 	.byte	0x08
	.zero		1


	//   ....[20]....
        /*018c*/ 	.word	0x000003b0
        /*0190*/ 	.word	0x000000ff
        /*0194*/ 	.word	0x00037050
        /*0198*/ 	.short	0x0100
        /*019a*/ 	.byte	0x08
	.zero		1


	//   ....[21]....
        /*019c*/ 	.word	0x000003c0
        /*01a0*/ 	.word	0x000000ff
        /*01a4*/ 	.word	0x000370a8
        /*01a8*/ 	.short	0x0100
        /*01aa*/ 	.byte	0x08
	.zero		1


	//   ....[22]....
        /*01ac*/ 	.word	0x00000cb0
        /*01b0*/ 	.word	0x00000005
        /*01b4*/ 	.word	0x00037000
        /*01b8*/ 	.short	0x010a
        /*01ba*/ 	.byte	0x3f
	.zero		1


	//   ....[23]....
        /*01bc*/ 	.word	0x00001130
        /*01c0*/ 	.word	0x00000006
        /*01c4*/ 	.word	0x00037000
        /*01c8*/ 	.short	0x010a
        /*01ca*/ 	.byte	0x3f
	.zero		1


	//   ....[24]....
        /*01cc*/ 	.word	0x00001430
        /*01d0*/ 	.word	0x000000ff
        /*01d4*/ 	.word	0x00000000
        /*01d8*/ 	.short	0x0101
        /*01da*/ 	.byte	0x07
	.zero		1


	//   ....[25]....
        /*01dc*/ 	.word	0x00001620
        /*01e0*/ 	.word	0x00000003
        /*01e4*/ 	.word	0x00000000
        /*01e8*/ 	.short	0x0101
        /*01ea*/ 	.byte	0x3f
	.zero		1


	//   ....[26]....
        /*01ec*/ 	.word	0x0000bc70
        /*01f0*/ 	.word	0x0000000c
        /*01f4*/ 	.word	0x00037058
        /*01f8*/ 	.short	0x010a
        /*01fa*/ 	.byte	0x3f
	.zero		1


	//   ....[27]....
        /*01fc*/ 	.word	0x0000c320
        /*0200*/ 	.word	0x00000004
        /*0204*/ 	.word	0x00000000
        /*0208*/ 	.short	0x010a
        /*020a*/ 	.byte	0x3f
	.zero		1


	//   ....[28]....
        /*020c*/ 	.word	0x0000c3d0
        /*0210*/ 	.word	0x00000000
        /*0214*/ 	.word	0x00000000
        /*0218*/ 	.short	0x010a
        /*021a*/ 	.byte	0x3f
	.zero		1


	//   ....[29]....
        /*021c*/ 	.word	0x0000c480
        /*0220*/ 	.word	0x00000000
        /*0224*/ 	.word	0x00000000
        /*0228*/ 	.short	0x010a
        /*022a*/ 	.byte	0x3f
	.zero		1


	//   ....[30]....
        /*022c*/ 	.word	0x0000c530
        /*0230*/ 	.word	0x00000000
        /*0234*/ 	.word	0x00000000
        /*0238*/ 	.short	0x010a
        /*023a*/ 	.byte	0x3f
	.zero		1


	//   ....[31]....
        /*023c*/ 	.word	0x0000c5e0
        /*0240*/ 	.word	0x00000000
        /*0244*/ 	.word	0x00000000
        /*0248*/ 	.short	0x010a
        /*024a*/ 	.byte	0x3f
	.zero		1


	//   ....[32]....
        /*024c*/ 	.word	0x0000c690
        /*0250*/ 	.word	0x00000000
        /*0254*/ 	.word	0x00000000
        /*0258*/ 	.short	0x010a
        /*025a*/ 	.byte	0x3f
	.zero		1


	//   ....[33]....
        /*025c*/ 	.word	0x0000c740
        /*0260*/ 	.word	0x00000000
        /*0264*/ 	.word	0x00000000
        /*0268*/ 	.short	0x010a
        /*026a*/ 	.byte	0x3f
	.zero		1


	//   ....[34]....
        /*026c*/ 	.word	0x0000c7f0
        /*0270*/ 	.word	0x00000000
        /*0274*/ 	.word	0x00000000
        /*0278*/ 	.short	0x010a
        /*027a*/ 	.byte	0x3f
	.zero		1


	//   ....[35]....
        /*027c*/ 	.word	0x0000c8a0
        /*0280*/ 	.word	0x00000000
        /*0284*/ 	.word	0x00000000
        /*0288*/ 	.short	0x010a
        /*028a*/ 	.byte	0x3f
	.zero		1


	//   ....[36]....
        /*028c*/ 	.word	0x0000c950
        /*0290*/ 	.word	0x00000000
        /*0294*/ 	.word	0x00000000
        /*0298*/ 	.short	0x010a
        /*029a*/ 	.byte	0x3f
	.zero		1


	//   ....[37]....
        /*029c*/ 	.word	0x0000ca00
        /*02a0*/ 	.word	0x00000003
        /*02a4*/ 	.word	0x00000000
        /*02a8*/ 	.short	0x010a
        /*02aa*/ 	.byte	0x3f
	.zero		1


	//----- nvinfo : EIATTR_NUM_MBARRIERS
	.align		4
.L_26:
        /*02ac*/ 	.byte	0x03, 0x38
        /*02ae*/ 	.short	0x0016


	//----- nvinfo : EIATTR_EXIT_INSTR_OFFSETS
	.align		4
        /*02b0*/ 	.byte	0x04, 0x1c
        /*02b2*/ 	.short	(.L_28 - .L_27)


	//   ....[0]....
.L_27:
        /*02b4*/ 	.word	0x000007e0


	//   ....[1]....
        /*02b8*/ 	.word	0x00001720


	//   ....[2]....
        /*02bc*/ 	.word	0x000087c0


	//   ....[3]....
        /*02c0*/ 	.word	0x00008800


	//   ....[4]....
        /*02c4*/ 	.word	0x0000ba50


	//   ....[5]....
        /*02c8*/ 	.word	0x0000ba90


	//   ....[6]....
        /*02cc*/ 	.word	0x0000bab0


	//   ....[7]....
        /*02d0*/ 	.word	0x0000c210


	//   ....[8]....
        /*02d4*/ 	.word	0x0000ca30


	//----- nvinfo : EIATTR_MAX_THREADS
	.align		4
.L_28:
        /*02d8*/ 	.byte	0x04, 0x05
        /*02da*/ 	.short	(.L_30 - .L_29)
.L_29:
        /*02dc*/ 	.word	0x00000100
        /*02e0*/ 	.word	0x00000001
        /*02e4*/ 	.word	0x00000001


	//----- nvinfo : EIATTR_CRS_STACK_SIZE
	.align		4
.L_30:
        /*02e8*/ 	.byte	0x04, 0x1e
        /*02ea*/ 	.short	(.L_32 - .L_31)
.L_31:
        /*02ec*/ 	.word	0x00000000


	//----- nvinfo : EIATTR_CBANK_PARAM_SIZE
	.align		4
.L_32:
        /*02f0*/ 	.byte	0x03, 0x19
        /*02f2*/ 	.short	0x03f0


	//----- nvinfo : EIATTR_PARAM_CBANK
	.align		4
        /*02f4*/ 	.byte	0x04, 0x0a
        /*02f6*/ 	.short	(.L_34 - .L_33)
	.align		4
.L_33:
        /*02f8*/ 	.word	index@(.nv.constant0._ZN7cutlass13device_kernelINS_4conv6kernel13ConvUniversalINS1_16ConvProblemShapeILNS1_8OperatorE0ELi2EEENS1_10collective14CollectiveConvINS1_46MainloopSm90TmaGmmaWarpSpecializedImplicitGemmILS5_0ELi11ELi2EN4cute5tupleIJNSA_1CILi1EEESD_SD_EEENS1_36KernelImplicitTmaWarpSpecializedSm90ELi1EEENSB_IJNSC_ILi256EEENSC_ILi64EEENSB_IJNSC_ILi32EEEEEEEEENS_6half_tESM_NSA_8TiledMMAINSA_8MMA_AtomIJNSA_4SM904GMMA25MMA_64x64x16_F32F16F16_SSILNSQ_5MajorE0ELSS_0ELNSQ_7ScaleInE1ELST_1EEEEEENSA_6LayoutISE_NSB_IJNSC_ILi0EEESX_SX_EEEEENSB_IJNSA_10UnderscoreES10_S10_EEEEENS7_6detail26Sm90ImplicitGemmTileTraitsINSA_20SM90_TMA_LOAD_IM2COLENSA_14ComposedLayoutINSA_7SwizzleILi2ELi4ELi3EEENSA_18smem_ptr_flag_bitsILi16EEENSW_INSB_IJNSB_IJNSC_ILi8EEESJ_EEENSB_IJSJ_SD_EEENSB_IJSD_NSC_ILi11EEEEEEEEENSB_IJNSB_IJSJ_SH_EEENSB_IJSD_SX_EEENSB_IJSX_NSC_ILi8192EEEEEEEEEEEEEvEENS14_INSA_13SM90_TMA_LOADENS16_IS18_S1A_NSW_INSB_IJNSB_IJS1B_S1B_EEES1D_S1F_EEENSB_IJS1H_S1I_NSB_IJSX_NSC_ILi2048EEEEEEEEEEEEEvEEEENS_8epilogue10collective6detail29Sm90TmaWarpSpecializedAdapterINS20_15DefaultEpilogueISM_NSB_IJNSB_IJlllEEESD_SX_EEES25_NS1Z_6thread17LinearCombinationISM_Li1EffLNS26_9ScaleType4KindE0ELNS_15FloatRoundStyleE2ESM_EENS_4gemm15EpilogueDefaultEEEEEvvEEEEvNT_6ParamsE)
        /*02fc*/ 	.short	0x0210
        /*02fe*/ 	.short	0x03f0


	//----- nvinfo : EIATTR_SW_WAR
	.align		4
.L_34:
        /*0300*/ 	.byte	0x04, 0x36
        /*0302*/ 	.short	(.L_36 - .L_35)
.L_35:
        /*0304*/ 	.word	0x00000008
.L_36:


//--------------------- .nv.callgraph             --------------------------
	.section	.nv.callgraph,"",@"SHT_CUDA_CALLGRAPH"
	.align	4
	.sectionentsize	8
	.align		4
        /*0000*/ 	.word	0x00000000
	.align		4
        /*0004*/ 	.word	0xffffffff
	.align		4
        /*0008*/ 	.word	0x00000000
	.align		4
        /*000c*/ 	.word	0xfffffffe
	.align		4
        /*0010*/ 	.word	0x00000000
	.align		4
        /*0014*/ 	.word	0xfffffffd
	.align		4
        /*0018*/ 	.word	0x00000000
	.align		4
        /*001c*/ 	.word	0xfffffffc


//--------------------- .nv.constant4             --------------------------
	.section	.nv.constant4,"a",@progbits
	.align	8
	.align		8
.nv.constant4:
        /*0000*/ 	.dword	_ZN39_INTERNAL_320b3937_4_k_cu_8753f375_27914cuda3std3__45__cpo5beginE
	.align		8
        /*0008*/ 	.dword	_ZN39_INTERNAL_320b3937_4_k_cu_8753f375_27914cuda3std3__45__cpo3endE
	.align		8
        /*0010*/ 	.dword	_ZN39_INTERNAL_320b3937_4_k_cu_8753f375_27914cuda3std3__45__cpo6cbeginE
	.align		8
        /*0018*/ 	.dword	_ZN39_INTERNAL_320b3937_4_k_cu_8753f375_27914cuda3std3__45__cpo4cendE
	.align		8
        /*0020*/ 	.dword	_ZN39_INTERNAL_320b3937_4_k_cu_8753f375_27914cuda3std3__441_GLOBAL__N__320b3937_4_k_cu_8753f375_27916ignoreE
	.align		8
        /*0028*/ 	.dword	_ZN39_INTERNAL_320b3937_4_k_cu_8753f375_27914cuda3std3__419piecewise_constructE
	.align		8
        /*0030*/ 	.dword	_ZN39_INTERNAL_320b3937_4_k_cu_8753f375_27914cuda3std3__48in_placeE
	.align		8
        /*0038*/ 	.dword	_ZN39_INTERNAL_320b3937_4_k_cu_8753f375_27914cuda3std6ranges3__45__cpo4swapE
	.align		8
        /*0040*/ 	.dword	_ZN39_INTERNAL_320b3937_4_k_cu_8753f375_27914cuda3std6ranges3__45__cpo9iter_moveE
	.align		8
        /*0048*/ 	.dword	_ZN39_INTERNAL_320b3937_4_k_cu_8753f375_27914cute7productE
	.align		8
        /*0050*/ 	.dword	_ZN39_INTERNAL_320b3937_4_k_cu_8753f375_27914cute1_E


//--------------------- .text._ZN7cutlass13device_kernelINS_4conv6kernel13ConvUniversalINS1_16ConvProblemShapeILNS1_8OperatorE0ELi2EEENS1_10collective14CollectiveConvINS1_46MainloopSm90TmaGmmaWarpSpecializedImplicitGemmILS5_0ELi11ELi2EN4cute5tupleIJNSA_1CILi1EEESD_SD_EEENS1_36KernelImplicitTmaWarpSpecializedSm90ELi1EEENSB_IJNSC_ILi256EEENSC_ILi64EEENSB_IJNSC_ILi32EEEEEEEEENS_6half_tESM_NSA_8TiledMMAINSA_8MMA_AtomIJNSA_4SM904GMMA25MMA_64x64x16_F32F16F16_SSILNSQ_5MajorE0ELSS_0ELNSQ_7ScaleInE1ELST_1EEEEEENSA_6LayoutISE_NSB_IJNSC_ILi0EEESX_SX_EEEEENSB_IJNSA_10UnderscoreES10_S10_EEEEENS7_6detail26Sm90ImplicitGemmTileTraitsINSA_20SM90_TMA_LOAD_IM2COLENSA_14ComposedLayoutINSA_7SwizzleILi2ELi4ELi3EEENSA_18smem_ptr_flag_bitsILi16EEENSW_INSB_IJNSB_IJNSC_ILi8EEESJ_EEENSB_IJSJ_SD_EEENSB_IJSD_NSC_ILi11EEEEEEEEENSB_IJNSB_IJSJ_SH_EEENSB_IJSD_SX_EEENSB_IJSX_NSC_ILi8192EEEEEEEEEEEEEvEENS14_INSA_13SM90_TMA_LOADENS16_IS18_S1A_NSW_INSB_IJNSB_IJS1B_S1B_EEES1D_S1F_EEENSB_IJS1H_S1I_NSB_IJSX_NSC_ILi2048EEEEEEEEEEEEEvEEEENS_8epilogue10collective6detail29Sm90TmaWarpSpecializedAdapterINS20_15DefaultEpilogueISM_NSB_IJNSB_IJlllEEESD_SX_EEES25_NS1Z_6thread17LinearCombinationISM_Li1EffLNS26_9ScaleType4KindE0ELNS_15FloatRoundStyleE2ESM_EENS_4gemm15EpilogueDefaultEEEEEvvEEEEvNT_6ParamsE --------------------------
	.section	.text._ZN7cutlass13device_kernelINS_4conv6kernel13ConvUniversalINS1_16ConvProblemShapeILNS1_8OperatorE0ELi2EEENS1_10collective14CollectiveConvINS1_46MainloopSm90TmaGmmaWarpSpecializedImplicitGemmILS5_0ELi11ELi2EN4cute5tupleIJNSA_1CILi1EEESD_SD_EEENS1_36KernelImplicitTmaWarpSpecializedSm90ELi1EEENSB_IJNSC_ILi256EEENSC_ILi64EEENSB_IJNSC_ILi32EEEEEEEEENS_6half_tESM_NSA_8TiledMMAINSA_8MMA_AtomIJNSA_4SM904GMMA25MMA_64x64x16_F32F16F16_SSILNSQ_5MajorE0ELSS_0ELNSQ_7ScaleInE1ELST_1EEEEEENSA_6LayoutISE_NSB_IJNSC_ILi0EEESX_SX_EEEEENSB_IJNSA_10UnderscoreES10_S10_EEEEENS7_6detail26Sm90ImplicitGemmTileTraitsINSA_20SM90_TMA_LOAD_IM2COLENSA_14ComposedLayoutINSA_7SwizzleILi2ELi4ELi3EEENSA_18smem_ptr_flag_bitsILi16EEENSW_INSB_IJNSB_IJNSC_ILi8EEESJ_EEENSB_IJSJ_SD_EEENSB_IJSD_NSC_ILi11EEEEEEEEENSB_IJNSB_IJSJ_SH_EEENSB_IJSD_SX_EEENSB_IJSX_NSC_ILi8192EEEEEEEEEEEEEvEENS14_INSA_13SM90_TMA_LOADENS16_IS18_S1A_NSW_INSB_IJNSB_IJS1B_S1B_EEES1D_S1F_EEENSB_IJS1H_S1I_NSB_IJSX_NSC_ILi2048EEEEEEEEEEEEEvEEEENS_8epilogue10collective6detail29Sm90TmaWarpSpecializedAdapterINS20_15DefaultEpilogueISM_NSB_IJNSB_IJlllEEESD_SX_EEES25_NS1Z_6thread17LinearCombinationISM_Li1EffLNS26_9ScaleType4KindE0ELNS_15FloatRoundStyleE2ESM_EENS_4gemm15EpilogueDefaultEEEEEvvEEEEvNT_6ParamsE,"ax",@progbits
	.align	128
.text._ZN7cutlass13device_kernelINS_4conv6kernel13ConvUniversalINS1_16ConvProblemShapeILNS1_8OperatorE0ELi2EEENS1_10collective14CollectiveConvINS1_46MainloopSm90TmaGmmaWarpSpecializedImplicitGemmILS5_0ELi11ELi2EN4cute5tupleIJNSA_1CILi1EEESD_SD_EEENS1_36KernelImplicitTmaWarpSpecializedSm90ELi1EEENSB_IJNSC_ILi256EEENSC_ILi64EEENSB_IJNSC_ILi32EEEEEEEEENS_6half_tESM_NSA_8TiledMMAINSA_8MMA_AtomIJNSA_4SM904GMMA25MMA_64x64x16_F32F16F16_SSILNSQ_5MajorE0ELSS_0ELNSQ_7ScaleInE1ELST_1EEEEEENSA_6LayoutISE_NSB_IJNSC_ILi0EEESX_SX_EEEEENSB_IJNSA_10UnderscoreES10_S10_EEEEENS7_6detail26Sm90ImplicitGemmTileTraitsINSA_20SM90_TMA_LOAD_IM2COLENSA_14ComposedLayoutINSA_7SwizzleILi2ELi4ELi3EEENSA_18smem_ptr_flag_bitsILi16EEENSW_INSB_IJNSB_IJNSC_ILi8EEESJ_EEENSB_IJSJ_SD_EEENSB_IJSD_NSC_ILi11EEEEEEEEENSB_IJNSB_IJSJ_SH_EEENSB_IJSD_SX_EEENSB_IJSX_NSC_ILi8192EEEEEEEEEEEEEvEENS14_INSA_13SM90_TMA_LOADENS16_IS18_S1A_NSW_INSB_IJNSB_IJS1B_S1B_EEES1D_S1F_EEENSB_IJS1H_S1I_NSB_IJSX_NSC_ILi2048EEEEEEEEEEEEEvEEEENS_8epilogue10collective6detail29Sm90TmaWarpSpecializedAdapterINS20_15DefaultEpilogueISM_NSB_IJNSB_IJlllEEESD_SX_EEES25_NS1Z_6thread17LinearCombinationISM_Li1EffLNS26_9ScaleType4KindE0ELNS_15FloatRoundStyleE2ESM_EENS_4gemm15EpilogueDefaultEEEEEvvEEEEvNT_6ParamsE:
        .type           _ZN7cutlass13device_kernelINS_4conv6kernel13ConvUniversalINS1_16ConvProblemShapeILNS1_8OperatorE0ELi2EEENS1_10collective14CollectiveConvINS1_46MainloopSm90TmaGmmaWarpSpecializedImplicitGemmILS5_0ELi11ELi2EN4cute5tupleIJNSA_1CILi1EEESD_SD_EEENS1_36KernelImplicitTmaWarpSpecializedSm90ELi1EEENSB_IJNSC_ILi256EEENSC_ILi64EEENSB_IJNSC_ILi32EEEEEEEEENS_6half_tESM_NSA_8TiledMMAINSA_8MMA_AtomIJNSA_4SM904GMMA25MMA_64x64x16_F32F16F16_SSILNSQ_5MajorE0ELSS_0ELNSQ_7ScaleInE1ELST_1EEEEEENSA_6LayoutISE_NSB_IJNSC_ILi0EEESX_SX_EEEEENSB_IJNSA_10UnderscoreES10_S10_EEEEENS7_6detail26Sm90ImplicitGemmTileTraitsINSA_20SM90_TMA_LOAD_IM2COLENSA_14ComposedLayoutINSA_7SwizzleILi2ELi4ELi3EEENSA_18smem_ptr_flag_bitsILi16EEENSW_INSB_IJNSB_IJNSC_ILi8EEESJ_EEENSB_IJSJ_SD_EEENSB_IJSD_NSC_ILi11EEEEEEEEENSB_IJNSB_IJSJ_SH_EEENSB_IJSD_SX_EEENSB_IJSX_NSC_ILi8192EEEEEEEEEEEEEvEENS14_INSA_13SM90_TMA_LOADENS16_IS18_S1A_NSW_INSB_IJNSB_IJS1B_S1B_EEES1D_S1F_EEENSB_IJS1H_S1I_NSB_IJSX_NSC_ILi2048EEEEEEEEEEEEEvEEEENS_8epilogue10collective6detail29Sm90TmaWarpSpecializedAdapterINS20_15DefaultEpilogueISM_NSB_IJNSB_IJlllEEESD_SX_EEES25_NS1Z_6thread17LinearCombinationISM_Li1EffLNS26_9ScaleType4KindE0ELNS_15FloatRoundStyleE2ESM_EENS_4gemm15EpilogueDefaultEEEEEvvEEEEvNT_6ParamsE,@function
        .size           _ZN7cutlass13device_kernelINS_4conv6kernel13ConvUniversalINS1_16ConvProblemShapeILNS1_8OperatorE0ELi2EEENS1_10collective14CollectiveConvINS1_46MainloopSm90TmaGmmaWarpSpecializedImplicitGemmILS5_0ELi11ELi2EN4cute5tupleIJNSA_1CILi1EEESD_SD_EEENS1_36KernelImplicitTmaWarpSpecializedSm90ELi1EEENSB_IJNSC_ILi256EEENSC_ILi64EEENSB_IJNSC_ILi32EEEEEEEEENS_6half_tESM_NSA_8TiledMMAINSA_8MMA_AtomIJNSA_4SM904GMMA25MMA_64x64x16_F32F16F16_SSILNSQ_5MajorE0ELSS_0ELNSQ_7ScaleInE1ELST_1EEEEEENSA_6LayoutISE_NSB_IJNSC_ILi0EEESX_SX_EEEEENSB_IJNSA_10UnderscoreES10_S10_EEEEENS7_6detail26Sm90ImplicitGemmTileTraitsINSA_20SM90_TMA_LOAD_IM2COLENSA_14ComposedLayoutINSA_7SwizzleILi2ELi4ELi3EEENSA_18smem_ptr_flag_bitsILi16EEENSW_INSB_IJNSB_IJNSC_ILi8EEESJ_EEENSB_IJSJ_SD_EEENSB_IJSD_NSC_ILi11EEEEEEEEENSB_IJNSB_IJSJ_SH_EEENSB_IJSD_SX_EEENSB_IJSX_NSC_ILi8192EEEEEEEEEEEEEvEENS14_INSA_13SM90_TMA_LOADENS16_IS18_S1A_NSW_INSB_IJNSB_IJS1B_S1B_EEES1D_S1F_EEENSB_IJS1H_S1I_NSB_IJSX_NSC_ILi2048EEEEEEEEEEEEEvEEEENS_8epilogue10collective6detail29Sm90TmaWarpSpecializedAdapterINS20_15DefaultEpilogueISM_NSB_IJNSB_IJlllEEESD_SX_EEES25_NS1Z_6thread17LinearCombinationISM_Li1EffLNS26_9ScaleType4KindE0ELNS_15FloatRoundStyleE2ESM_EENS_4gemm15EpilogueDefaultEEEEEvvEEEEvNT_6ParamsE,(.L_x_261 - _ZN7cutlass13device_kernelINS_4conv6kernel13ConvUniversalINS1_16ConvProblemShapeILNS1_8OperatorE0ELi2EEENS1_10collective14CollectiveConvINS1_46MainloopSm90TmaGmmaWarpSpecializedImplicitGemmILS5_0ELi11ELi2EN4cute5tupleIJNSA_1CILi1EEESD_SD_EEENS1_36KernelImplicitTmaWarpSpecializedSm90ELi1EEENSB_IJNSC_ILi256EEENSC_ILi64EEENSB_IJNSC_ILi32EEEEEEEEENS_6half_tESM_NSA_8TiledMMAINSA_8MMA_AtomIJNSA_4SM904GMMA25MMA_64x64x16_F32F16F16_SSILNSQ_5MajorE0ELSS_0ELNSQ_7ScaleInE1ELST_1EEEEEENSA_6LayoutISE_NSB_IJNSC_ILi0EEESX_SX_EEEEENSB_IJNSA_10UnderscoreES10_S10_EEEEENS7_6detail26Sm90ImplicitGemmTileTraitsINSA_20SM90_TMA_LOAD_IM2COLENSA_14ComposedLayoutINSA_7SwizzleILi2ELi4ELi3EEENSA_18smem_ptr_flag_bitsILi16EEENSW_INSB_IJNSB_IJNSC_ILi8EEESJ_EEENSB_IJSJ_SD_EEENSB_IJSD_NSC_ILi11EEEEEEEEENSB_IJNSB_IJSJ_SH_EEENSB_IJSD_SX_EEENSB_IJSX_NSC_ILi8192EEEEEEEEEEEEEvEENS14_INSA_13SM90_TMA_LOADENS16_IS18_S1A_NSW_INSB_IJNSB_IJS1B_S1B_EEES1D_S1F_EEENSB_IJS1H_S1I_NSB_IJSX_NSC_ILi2048EEEEEEEEEEEEEvEEEENS_8epilogue10collective6detail29Sm90TmaWarpSpecializedAdapterINS20_15DefaultEpilogueISM_NSB_IJNSB_IJlllEEESD_SX_EEES25_NS1Z_6thread17LinearCombinationISM_Li1EffLNS26_9ScaleType4KindE0ELNS_15FloatRoundStyleE2ESM_EENS_4gemm15EpilogueDefaultEEEEEvvEEEEvNT_6ParamsE)
        .other          _ZN7cutlass13device_kernelINS_4conv6kernel13ConvUniversalINS1_16ConvProblemShapeILNS1_8OperatorE0ELi2EEENS1_10collective14CollectiveConvINS1_46MainloopSm90TmaGmmaWarpSpecializedImplicitGemmILS5_0ELi11ELi2EN4cute5tupleIJNSA_1CILi1EEESD_SD_EEENS1_36KernelImplicitTmaWarpSpecializedSm90ELi1EEENSB_IJNSC_ILi256EEENSC_ILi64EEENSB_IJNSC_ILi32EEEEEEEEENS_6half_tESM_NSA_8TiledMMAINSA_8MMA_AtomIJNSA_4SM904GMMA25MMA_64x64x16_F32F16F16_SSILNSQ_5MajorE0ELSS_0ELNSQ_7ScaleInE1ELST_1EEEEEENSA_6LayoutISE_NSB_IJNSC_ILi0EEESX_SX_EEEEENSB_IJNSA_10UnderscoreES10_S10_EEEEENS7_6detail26Sm90ImplicitGemmTileTraitsINSA_20SM90_TMA_LOAD_IM2COLENSA_14ComposedLayoutINSA_7SwizzleILi2ELi4ELi3EEENSA_18smem_ptr_flag_bitsILi16EEENSW_INSB_IJNSB_IJNSC_ILi8EEESJ_EEENSB_IJSJ_SD_EEENSB_IJSD_NSC_ILi11EEEEEEEEENSB_IJNSB_IJSJ_SH_EEENSB_IJSD_SX_EEENSB_IJSX_NSC_ILi8192EEEEEEEEEEEEEvEENS14_INSA_13SM90_TMA_LOADENS16_IS18_S1A_NSW_INSB_IJNSB_IJS1B_S1B_EEES1D_S1F_EEENSB_IJS1H_S1I_NSB_IJSX_NSC_ILi2048EEEEEEEEEEEEEvEEEENS_8epilogue10collective6detail29Sm90TmaWarpSpecializedAdapterINS20_15DefaultEpilogueISM_NSB_IJNSB_IJlllEEESD_SX_EEES25_NS1Z_6thread17LinearCombinationISM_Li1EffLNS26_9ScaleType4KindE0ELNS_15FloatRoundStyleE2ESM_EENS_4gemm15EpilogueDefaultEEEEEvvEEEEvNT_6ParamsE,@"STO_CUDA_ENTRY STV_DEFAULT"
_ZN7cutlass13device_kernelINS_4conv6kernel13ConvUniversalINS1_16ConvProblemShapeILNS1_8OperatorE0ELi2EEENS1_10collective14CollectiveConvINS1_46MainloopSm90TmaGmmaWarpSpecializedImplicitGemmILS5_0ELi11ELi2EN4cute5tupleIJNSA_1CILi1EEESD_SD_EEENS1_36KernelImplicitTmaWarpSpecializedSm90ELi1EEENSB_IJNSC_ILi256EEENSC_ILi64EEENSB_IJNSC_ILi32EEEEEEEEENS_6half_tESM_NSA_8TiledMMAINSA_8MMA_AtomIJNSA_4SM904GMMA25MMA_64x64x16_F32F16F16_SSILNSQ_5MajorE0ELSS_0ELNSQ_7ScaleInE1ELST_1EEEEEENSA_6LayoutISE_NSB_IJNSC_ILi0EEESX_SX_EEEEENSB_IJNSA_10UnderscoreES10_S10_EEEEENS7_6detail26Sm90ImplicitGemmTileTraitsINSA_20SM90_TMA_LOAD_IM2COLENSA_14ComposedLayoutINSA_7SwizzleILi2ELi4ELi3EEENSA_18smem_ptr_flag_bitsILi16EEENSW_INSB_IJNSB_IJNSC_ILi8EEESJ_EEENSB_IJSJ_SD_EEENSB_IJSD_NSC_ILi11EEEEEEEEENSB_IJNSB_IJSJ_SH_EEENSB_IJSD_SX_EEENSB_IJSX_NSC_ILi8192EEEEEEEEEEEEEvEENS14_INSA_13SM90_TMA_LOADENS16_IS18_S1A_NSW_INSB_IJNSB_IJS1B_S1B_EEES1D_S1F_EEENSB_IJS1H_S1I_NSB_IJSX_NSC_ILi2048EEEEEEEEEEEEEvEEEENS_8epilogue10collective6detail29Sm90TmaWarpSpecializedAdapterINS20_15DefaultEpilogueISM_NSB_IJNSB_IJlllEEESD_SX_EEES25_NS1Z_6thread17LinearCombinationISM_Li1EffLNS26_9ScaleType4KindE0ELNS_15FloatRoundStyleE2ESM_EENS_4gemm15EpilogueDefaultEEEEEvvEEEEvNT_6ParamsE:
[----:B------:R-:W-:Y:S01]  /*0000*/  LDC R1, c[0x0][0x28] ;  /* 0x00000a00ff017b82 */ /* 0x000fe20000000800 */
[----:B------:R-:W0:Y:S01]  /*0010*/  S2R R9, SR_TID.X ;  /* 0x0000000000097919 */ /* 0x000e220000002100 */
[----:B------:R-:W-:Y:S01]  /*0020*/  ELECT P0, URZ, PT ;  /* 0x00000000003f782f */ /* 0x000fe20003800000 */
[----:B------:R-:W-:Y:S01]  /*0030*/  BSSY B0, `(.L_x_0) ;  /* 0x000000f000007945 */ /* 0x000fe20003800000 */
[--C-:B0-----:R-:W-:Y:S02]  /*0040*/  SHF.R.U32.HI R0, RZ, 0x5, R9.reuse ;  /* 0x00000005ff007819 */ /* 0x101fe40000011609 */
[----:B------:R-:W-:-:S03]  /*0050*/  SHF.R.U32.HI R3, RZ, 0x7, R9 ;  /* 0x00000007ff037819 */ /* 0x000fc60000011609 */
[----:B------:R-:W0:Y:S04]  /*0060*/  SHFL.IDX PT, R2, R0, RZ, 0x1f ;  /* 0x00001fff00027589 */ /* 0x000e2800000e0000 */
[----:B------:R1:W2:Y:S01]  /*0070*/  SHFL.IDX PT, R7, R3, RZ, 0x1f ;  /* 0x00001fff03077589 */ /* 0x0002a200000e0000 */
[----:B0-----:R-:W-:-:S13]  /*0080*/  ISETP.NE.OR P0, PT, R2, RZ, !P0 ;  /* 0x000000ff0200720c */ /* 0x001fda0004705670 */
[----:B-12---:R-:W-:Y:S05]  /*0090*/  @P0 BRA `(.L_x_1) ;  /* 0x0000000000200947 */ /* 0x006fea0003800000 */
[----:B------:R-:W-:Y:S02]  /*00a0*/  ULDC.64 UR4, c[0x0][0x198] ;  /* 0x0000660000047ab9 */ /* 0x000fe40000000a00 */
[----:B------:R-:W-:Y:S02]  /*00b0*/  UIADD3 UR6, UP0, UR4, 0xf0, URZ ;  /* 0x000000f004067890 */ /* 0x000fe4000ff1e03f */
[----:B------:R-:W-:Y:S02]  /*00c0*/  UIADD3 UR4, UP1, UR4, 0x1f0, URZ ;  /* 0x000001f004047890 */ /* 0x000fe4000ff3e03f */
[----:B------:R-:W-:Y:S02]  /*00d0*/  UIADD3.X UR7, URZ, UR5, URZ, UP0, !UPT ;  /* 0x000000053f077290 */ /* 0x000fe400087fe43f */
[----:B------:R-:W-:-:S07]  /*00e0*/  UIADD3.X UR5, URZ, UR5, URZ, UP1, !UPT ;  /* 0x000000053f057290 */ /* 0x000fce0008ffe43f */
[----:B------:R0:W-:Y:S02]  /*00f0*/  UTMACCTL.PF [UR6] ;  /* 0x00000000060079b9 */ /* 0x0001e40008040000 */
[----:B------:R0:W-:Y:S02]  /*0100*/  UTMACCTL.PF [UR4] ;  /* 0x00000000040079b9 */ /* 0x0001e40008040000 */
[----:B0-----:R-:W-:Y:S01]  /*0110*/  NOP ;  /* 0x0000000000007918 */ /* 0x001fe20000000000 */
.L_x_1:
[----:B------:R-:W-:Y:S05]  /*0120*/  BSYNC B0 ;  /* 0x0000000000007941 */ /* 0x000fea0003800000 */
.L_x_0:
[----:B------:R-:W0:Y:S01]  /*0130*/  SHFL.IDX PT, R0, R0, RZ, 0x1f ;  /* 0x00001fff00007589 */ /* 0x000e2200000e0000 */
[----:B------:R-:W-:-:S04]  /*0140*/  SHF.R.S32.HI R3, RZ, 0x1f, R2 ;  /* 0x0000001fff037819 */ /* 0x000fc80000011402 */
[----:B------:R-:W-:Y:S02]  /*0150*/  LEA.HI R3, R3, R2, RZ, 0x2 ;  /* 0x0000000203037211 */ /* 0x000fe400078f10ff */
[----:B0-----:R-:W-:-:S13]  /*0160*/  ISETP.NE.AND P0, PT, R0, RZ, PT ;  /* 0x000000ff0000720c */ /* 0x001fda0003f05270 */
[----:B------:R-:W-:Y:S05]  /*0170*/  @P0 BRA `(.L_x_2) ;  /* 0x00000000009c0947 */ /* 0x000fea0003800000 */
[----:B------:R-:W-:Y:S01]  /*0180*/  ELECT P0, URZ, PT ;  /* 0x00000000003f782f */ /* 0x000fe20003800000 */
[----:B------:R-:W-:-:S12]  /*0190*/  BSSY B0, `(.L_x_2) ;  /* 0x0000025000007945 */ /* 0x000fd80003800000 */
[----:B------:R-:W-:Y:S05]  /*01a0*/  @!P0 BRA `(.L_x_3) ;  /* 0x00000000008c8947 */ /* 0x000fea0003800000 */
[----:B------:R-:W0:Y:S01]  /*01b0*/  S2UR UR8, SR_CgaCtaId ;  /* 0x00000000000879c3 */ /* 0x000e220000008800 */
[----:B------:R-:W-:Y:S01]  /*01c0*/  UMOV UR4, 0x400 ;  /* 0x0000040000047882 */ /* 0x000fe20000000000 */
[----:B------:R-:W-:Y:S01]  /*01d0*/  UMOV UR5, 0x1 ;  /* 0x0000000100057882 */ /* 0x000fe20000000000 */
[----:B------:R-:W-:Y:S02]  /*01e0*/  UMOV UR6, 0x80 ;  /* 0x0000008000067882 */ /* 0x000fe40000000000 */
[----:B------:R-:W-:-:S04]  /*01f0*/  UIADD3 UR6, -UR6, 0x100000, URZ ;  /* 0x0010000006067890 */ /* 0x000fc8000fffe13f */
[----:B------:R-:W-:Y:S02]  /*0200*/  USHF.L.U32 UR7, UR6, 0xb, URZ ;  /* 0x0000000b06077899 */ /* 0x000fe4000800063f */
[----:B------:R-:W-:Y:S02]  /*0210*/  USHF.L.U32 UR6, UR6, 0x1, URZ ;  /* 0x0000000106067899 */ /* 0x000fe4000800063f */
[----:B0-----:R-:W-:Y:S02]  /*0220*/  ULEA UR8, UR8, UR4, 0x18 ;  /* 0x0000000408087291 */ /* 0x001fe4000f8ec03f */
[----:B------:R-:W-:-:S04]  /*0230*/  UIADD3 UR4, -UR5, 0x100000, URZ ;  /* 0x0010000005047890 */ /* 0x000fc8000fffe13f */
[----:B------:R-:W-:Y:S02]  /*0240*/  USHF.L.U32 UR5, UR4, 0xb, URZ ;  /* 0x0000000b04057899 */ /* 0x000fe4000800063f */
[----:B------:R-:W-:Y:S01]  /*0250*/  USHF.L.U32 UR4, UR4, 0x1, URZ ;  /* 0x0000000104047899 */ /* 0x000fe2000800063f */
[----:B------:R-:W0:Y:S11]  /*0260*/  FENCE.VIEW.ASYNC.S ;  /* 0x00000000000073c6 */ /* 0x000e360000000000 */
[----:B0-----:R0:W1:Y:S01]  /*0270*/  SYNCS.EXCH.64 URZ, [UR8+0x37000], UR4 ;  /* 0x03700004083f75b2 */ /* 0x0010620008000100 */
[----:B------:R0:W2:Y:S01]  /*0280*/  SYNCS.EXCH.64 URZ, [UR8+0x37058], UR6 ;  /* 0x03705806083f75b2 */ /* 0x0000a20008000100 */
[----:B------:R0:W3:Y:S01]  /*0290*/  SYNCS.EXCH.64 URZ, [UR8+0x37008], UR4 ;  /* 0x03700804083f75b2 */ /* 0x0000e20008000100 */
[----:B------:R0:W4:Y:S01]  /*02a0*/  SYNCS.EXCH.64 URZ, [UR8+0x37060], UR6 ;  /* 0x03706006083f75b2 */ /* 0x0001220008000100 */
[----:B------:R0:W0:Y:S01]  /*02b0*/  SYNCS.EXCH.64 URZ, [UR8+0x37010], UR4 ;  /* 0x03701004083f75b2 */ /* 0x0000220008000100 */
        /* <DEDUP_REMOVED lines=17> */
[----:B------:R-:W-:Y:S01]  /*03d0*/  NOP ;  /* 0x0000000000007918 */ /* 0x000fe20000000000 */
.L_x_3:
[----:B0-----:R-:W-:Y:S05]  /*03e0*/  BSYNC B0 ;  /* 0x0000000000007941 */ /* 0x001fea0003800000 */
.L_x_2:
[----:B------:R-:W-:Y:S01]  /*03f0*/  ULDC.64 UR4, c[0x0][0x598] ;  /* 0x0001660000047ab9 */ /* 0x000fe20000000a00 */
[----:B------:R-:W-:Y:S01]  /*0400*/  LOP3.LUT R3, R3, 0xfffffffc, RZ, 0xc0, !PT ;  /* 0xfffffffc03037812 */ /* 0x000fe200078ec0ff */
[----:B------:R-:W-:Y:S01]  /*0410*/  NOP ;  /* 0x0000000000007918 */ /* 0x000fe20000000000 */
[----:B------:R-:W-:Y:S01]  /*0420*/  ISETP.NE.U32.AND P0, PT, RZ, UR4, PT ;  /* 0x00000004ff007c0c */ /* 0x000fe2000bf05070 */
[----:B------:R-:W-:Y:S01]  /*0430*/  NOP ;  /* 0x0000000000007918 */ /* 0x000fe20000000000 */
[----:B------:R-:W-:Y:S01]  /*0440*/  SHF.R.S32.HI R0, RZ, 0x1f, R9 ;  /* 0x0000001fff007819 */ /* 0x000fe20000011409 */
[----:B------:R-:W-:Y:S01]  /*0450*/  IMAD.IADD R6, R2, 0x1, -R3 ;  /* 0x0000000102067824 */ /* 0x000fe200078e0a03 */
[----:B-1234-:R-:W-:Y:S01]  /*0460*/  BAR.SYNC.DEFER_BLOCKING 0x0 ;  /* 0x0000000000007b1d */ /* 0x01efe20000010000 */
[----:B------:R-:W-:Y:S02]  /*0470*/  ISETP.NE.AND.EX P0, PT, RZ, UR5, PT, P0 ;  /* 0x00000005ff007c0c */ /* 0x000fe4000bf05300 */
[----:B------:R-:W-:-:S02]  /*0480*/  LEA.HI R0, R0, R9, RZ, 0x7 ;  /* 0x0000000900007211 */ /* 0x000fc400078f38ff */
[C---:B------:R-:W-:Y:S01]  /*0490*/  LOP3.LUT P1, RZ, R7.reuse, R6, RZ, 0xfc, !PT ;  /* 0x0000000607ff7212 */ /* 0x040fe2000782fcff */
[----:B------:R-:W-:Y:S01]  /*04a0*/  ULDC.64 UR12, c[0x0][0x208] ;  /* 0x00008200000c7ab9 */ /* 0x000fe20000000a00 */
[----:B------:R-:W-:Y:S02]  /*04b0*/  LOP3.LUT R0, R0, 0xffffff80, RZ, 0xc0, !PT ;  /* 0xffffff8000007812 */ /* 0x000fe400078ec0ff */
[----:B------:R-:W-:Y:S02]  /*04c0*/  ISETP.NE.AND P2, PT, R7, 0x1, PT ;  /* 0x000000010700780c */ /* 0x000fe40003f45270 */
[----:B------:R-:W-:Y:S01]  /*04d0*/  SEL R2, RZ, 0x1, P1 ;  /* 0x00000001ff027807 */ /* 0x000fe20000800000 */
[----:B------:R-:W-:-:S03]  /*04e0*/  IMAD.IADD R0, R9, 0x1, -R0 ;  /* 0x0000000109007824 */ /* 0x000fc600078e0a00 */
[----:B------:R-:W-:Y:S01]  /*04f0*/  SEL R2, R2, 0x2, P2 ;  /* 0x0000000202027807 */ /* 0x000fe20001000000 */
[----:B------:R-:W-:Y:S06]  /*0500*/  @!P0 BRA `(.L_x_4) ;  /* 0x00000000001c8947 */ /* 0x000fec0003800000 */
[----:B------:R-:W0:Y:S02]  /*0510*/  LDC.64 R4, c[0x0][0x598] ;  /* 0x00016600ff047b82 */ /* 0x000e240000000a00 */
[----:B0-----:R-:W2:Y:S02]  /*0520*/  LDG.E.64 R4, desc[UR12][R4.64] ;  /* 0x0000000c04047981 */ /* 0x001ea4000c1e1b00 */
[----:B--2---:R-:W-:-:S04]  /*0530*/  ISETP.NE.U32.AND P0, PT, R4, RZ, PT ;  /* 0x000000ff0400720c */ /* 0x004fc80003f05070 */
[----:B------:R-:W-:-:S13]  /*0540*/  ISETP.NE.AND.EX P0, PT, R5, RZ, PT, P0 ;  /* 0x000000ff0500720c */ /* 0x000fda0003f05300 */
[----:B------:R-:W-:Y:S05]  /*0550*/  @!P0 BRA `(.L_x_4) ;  /* 0x0000000000088947 */ /* 0x000fea0003800000 */
[----:B------:R2:W5:Y:S01]  /*0560*/  LD.E R11, desc[UR12][R4.64] ;  /* 0x0000000c040b7980 */ /* 0x000562000c101900 */
[----:B------:R-:W-:Y:S05]  /*0570*/  BRA `(.L_x_5) ;  /* 0x0000000000207947 */ /* 0x000fea0003800000 */
.L_x_4:
[----:B------:R-:W-:Y:S02]  /*0580*/  ULDC.64 UR4, c[0x0][0x588] ;  /* 0x0001620000047ab9 */ /* 0x000fe40000000a00 */
[----:B------:R-:W-:-:S04]  /*0590*/  ISETP.NE.U32.AND P0, PT, RZ, UR4, PT ;  /* 0x00000004ff007c0c */ /* 0x000fc8000bf05070 */
[----:B------:R-:W-:-:S13]  /*05a0*/  ISETP.NE.AND.EX P0, PT, RZ, UR5, PT, P0 ;  /* 0x00000005ff007c0c */ /* 0x000fda000bf05300 */
[----:B------:R-:W-:Y:S05]  /*05b0*/  @!P0 BRA `(.L_x_6) ;  /* 0x00000000000c8947 */ /* 0x000fea0003800000 */
[----:B------:R-:W0:Y:S02]  /*05c0*/  LDC.64 R4, c[0x0][0x588] ;  /* 0x00016200ff047b82 */ /* 0x000e240000000a00 */
[----:B0-----:R0:W5:Y:S01]  /*05d0*/  LDG.E R11, desc[UR12][R4.64] ;  /* 0x0000000c040b7981 */ /* 0x001162000c1e1900 */
[----:B------:R-:W-:Y:S05]  /*05e0*/  BRA `(.L_x_5) ;  /* 0x0000000000047947 */ /* 0x000fea0003800000 */
.L_x_6:
[----:B------:R-:W1:Y:S02]  /*05f0*/  LDC R11, c[0x0][0x580] ;  /* 0x00016000ff0b7b82 */ /* 0x000e640000000800 */
.L_x_5:
[----:B------:R-:W-:Y:S02]  /*0600*/  ULDC.64 UR4, c[0x0][0x5a0] ;  /* 0x0001680000047ab9 */ /* 0x000fe40000000a00 */
[----:B------:R-:W-:-:S04]  /*0610*/  ISETP.NE.U32.AND P0, PT, RZ, UR4, PT ;  /* 0x00000004ff007c0c */ /* 0x000fc8000bf05070 */
[----:B------:R-:W-:-:S13]  /*0620*/  ISETP.NE.AND.EX P0, PT, RZ, UR5, PT, P0 ;  /* 0x00000005ff007c0c */ /* 0x000fda000bf05300 */
[----:B------:R-:W-:Y:S05]  /*0630*/  @!P0 BRA `(.L_x_7) ;  /* 0x00000000001c8947 */ /* 0x000fea0003800000 */
[----:B0-2---:R-:W0:Y:S02]  /*0640*/  LDC.64 R4, c[0x0][0x5a0] ;  /* 0x00016800ff047b82 */ /* 0x005e240000000a00 */
[----:B0-----:R-:W2:Y:S02]  /*0650*/  LDG.E.64 R4, desc[UR12][R4.64] ;  /* 0x0000000c04047981 */ /* 0x001ea4000c1e1b00 */
[----:B--2---:R-:W-:-:S04]  /*0660*/  ISETP.NE.U32.AND P0, PT, R4, RZ, PT ;  /* 0x000000ff0400720c */ /* 0x004fc80003f05070 */
[----:B------:R-:W-:-:S13]  /*0670*/  ISETP.NE.AND.EX P0, PT, R5, RZ, PT, P0 ;  /* 0x000000ff0500720c */ /* 0x000fda0003f05300 */
[----:B------:R-:W-:Y:S05]  /*0680*/  @!P0 BRA `(.L_x_7) ;  /* 0x0000000000088947 */ /* 0x000fea0003800000 */
[----:B------:R0:W5:Y:S01]  /*0690*/  LD.E R14, desc[UR12][R4.64] ;  /* 0x0000000c040e7980 */ /* 0x000162000c101900 */
[----:B------:R-:W-:Y:S05]  /*06a0*/  BRA `(.L_x_8) ;  /* 0x0000000000207947 */ /* 0x000fea0003800000 */
.L_x_7:
[----:B------:R-:W-:Y:S02]  /*06b0*/  ULDC.64 UR4, c[0x0][0x590] ;  /* 0x0001640000047ab9 */ /* 0x000fe40000000a00 */
[----:B------:R-:W-:-:S04]  /*06c0*/  ISETP.NE.U32.AND P0, PT, RZ, UR4, PT ;  /* 0x00000004ff007c0c */ /* 0x000fc8000bf05070 */
[----:B------:R-:W-:-:S13]  /*06d0*/  ISETP.NE.AND.EX P0, PT, RZ, UR5, PT, P0 ;  /* 0x00000005ff007c0c */ /* 0x000fda000bf05300 */
[----:B------:R-:W-:Y:S05]  /*06e0*/  @!P0 BRA `(.L_x_9) ;  /* 0x00000000000c8947 */ /* 0x000fea0003800000 */
[----:B------:R-:W3:Y:S02]  /*06f0*/  LDC.64 R14, c[0x0][0x590] ;  /* 0x00016400ff0e7b82 */ /* 0x000ee40000000a00 */
[----:B---3--:R4:W5:Y:S01]  /*0700*/  LDG.E R14, desc[UR12][R14.64] ;  /* 0x0000000c0e0e7981 */ /* 0x008962000c1e1900 */
[----:B------:R-:W-:Y:S05]  /*0710*/  BRA `(.L_x_8) ;  /* 0x0000000000047947 */ /* 0x000fea0003800000 */
.L_x_9:
[----:B------:R-:W3:Y:S02]  /*0720*/  LDC R14, c[0x0][0x584] ;  /* 0x00016100ff0e7b82 */ /* 0x000ee40000000800 */
.L_x_8:
[----:B------:R-:W1:Y:S01]  /*0730*/  LDC R3, c[0x0][0x3c4] ;  /* 0x0000f100ff037b82 */ /* 0x000e620000000800 */
[----:B------:R-:W-:-:S07]  /*0740*/  ISETP.NE.AND P0, PT, R7, RZ, PT ;  /* 0x000000ff0700720c */ /* 0x000fce0003f05270 */
[----:B------:R-:W4:Y:S01]  /*0750*/  LDC.64 R12, c[0x0][0x3c8] ;  /* 0x0000f200ff0c7b82 */ /* 0x000f220000000a00 */
[----:B-1----:R-:W-:-:S05]  /*0760*/  VIADD R3, R3, 0x1f ;  /* 0x0000001f03037836 */ /* 0x002fca0000000000 */
[----:B0-2---:R-:W-:-:S04]  /*0770*/  SHF.R.S32.HI R4, RZ, 0x1f, R3 ;  /* 0x0000001fff047819 */ /* 0x005fc80000011403 */
[----:B------:R-:W-:-:S04]  /*0780*/  LEA.HI R4, R4, R3, RZ, 0x5 ;  /* 0x0000000304047211 */ /* 0x000fc800078f28ff */
[----:B------:R-:W-:-:S05]  /*0790*/  SHF.R.S32.HI R5, RZ, 0x5, R4 ;  /* 0x00000005ff057819 */ /* 0x000fca0000011404 */
[----:B----4-:R-:W-:-:S04]  /*07a0*/  IMAD R4, R5, R12, RZ ;  /* 0x0000000c05047224 */ /* 0x010fc800078e02ff */
[----:B------:R-:W-:Y:S01]  /*07b0*/  IMAD R3, R4, R13, RZ ;  /* 0x0000000d04037224 */ /* 0x000fe200078e02ff */
[----:B------:R-:W-:Y:S06]  /*07c0*/  @!P0 BRA `(.L_x_10) ;  /* 0x000000b000b48947 */ /* 0x000fec0003800000 */
[----:B------:R-:W-:-:S13]  /*07d0*/  ISETP.NE.AND P0, PT, R7, 0x1, PT ;  /* 0x000000010700780c */ /* 0x000fda0003f05270 */
[----:B------:R-:W-:Y:S05]  /*07e0*/  @P0 EXIT ;  /* 0x000000000000094d */ /* 0x000fea0003800000 */
[----:B------:R-:W-:Y:S01]  /*07f0*/  ISETP.GE.AND P0, PT, R3, 0x1, PT ;  /* 0x000000010300780c */ /* 0x000fe20003f06270 */
[----:B------:R-:W-:Y:S01]  /*0800*/  UMOV UR4, URZ ;  /* 0x0000003f00047c82 */ /* 0x000fe20008000000 */
[----:B------:R-:W-:Y:S02]  /*0810*/  CS2R R54, SRZ ;  /* 0x0000000000367805 */ /* 0x000fe4000001ff00 */
[----:B------:R-:W-:Y:S02]  /*0820*/  CS2R R120, SRZ ;  /* 0x0000000000787805 */ /* 0x000fe4000001ff00 */
[----:B------:R-:W-:Y:S02]  /*0830*/  CS2R R122, SRZ ;  /* 0x00000000007a7805 */ /* 0x000fe4000001ff00 */
[----:B------:R-:W-:Y:S02]  /*0840*/  CS2R R124, SRZ ;  /* 0x00000000007c7805 */ /* 0x000fe4000001ff00 */
[----:B------:R-:W-:-:S02]  /*0850*/  CS2R R126, SRZ ;  /* 0x00000000007e7805 */ /* 0x000fc4000001ff00 */
[----:B------:R-:W-:Y:S02]  /*0860*/  CS2R R128, SRZ ;  /* 0x0000000000807805 */ /* 0x000fe4000001ff00 */
        /* <DEDUP_REMOVED lines=57> */
[----:B------:R-:W-:Y:S01]  /*0c00*/  CS2R R52, SRZ ;  /* 0x0000000000347805 */ /* 0x000fe2000001ff00 */
[----:B------:R-:W-:Y:S06]  /*0c10*/  @!P0 BRA `(.L_x_11) ;  /* 0x0000000000e08947 */ /* 0x000fec0003800000 */
[----:B------:R-:W-:-:S04]  /*0c20*/  LOP3.LUT R4, R2, 0x1, RZ, 0xfc, !PT ;  /* 0x0000000102047812 */ /* 0x000fc800078efcff */
[----:B------:R-:W-:-:S13]  /*0c30*/  ISETP.NE.AND P1, PT, R4, 0x3, PT ;  /* 0x000000030400780c */ /* 0x000fda0003f25270 */
[----:B------:R-:W-:Y:S05]  /*0c40*/  @!P1 BRA `(.L_x_12) ;  /* 0x0000000000049947 */ /* 0x000fea0003800000 */
[----:B------:R-:W-:Y:S01]  /*0c50*/  BPT.TRAP 0x1 ;  /* 0x000000040000795c */ /* 0x000fe20000300000 */
.L_x_12:
[----:B------:R-:W0:Y:S01]  /*0c60*/  S2UR UR5, SR_CgaCtaId ;  /* 0x00000000000579c3 */ /* 0x000e220000008800 */
[----:B------:R-:W-:Y:S01]  /*0c70*/  SHF.L.U32 R4, RZ, 0x1f, RZ ;  /* 0x0000001fff047819 */ /* 0x000fe200000006ff */
[----:B------:R-:W-:Y:S02]  /*0c80*/  UMOV UR4, 0x400 ;  /* 0x0000040000047882 */ /* 0x000fe40000000000 */
[----:B0-----:R-:W-:-:S12]  /*0c90*/  ULEA UR4, UR5, UR4, 0x18 ;  /* 0x0000000405047291 */ /* 0x001fd8000f8ec03f */
.L_x_13:
[----:B0-----:R-:W-:-:S04]  /*0ca0*/  IMAD.U32 R5, RZ, RZ, UR4 ;  /* 0x00000004ff057e24 */ /* 0x001fc8000f8e00ff */
[----:B------:R0:W1:Y:S03]  /*0cb0*/  SYNCS.PHASECHK.TRANS64.TRYWAIT P1, [R5+URZ+0x37000], R4 ;  /* 0x03700004050075a7 */ /* 0x000066000802017f */
[----:B-1----:R-:W-:Y:S05]  /*0cc0*/  @!P1 NANOSLEEP.SYNCS 0x989680 ;  /* 0x009896800000995d */ /* 0x002fea0003900000 */
[----:B------:R-:W1:Y:S02]  /*0cd0*/  @!P1 SYNCS.PHASECHK.TRANS64 P1, [R5+URZ+0x37000], R4 ;  /* 0x03700004050095a7 */ /* 0x000e64000802007f */
[----:B-1----:R-:W-:Y:S05]  /*0ce0*/  @!P1 BRA `(.L_x_13) ;  /* 0xfffffffc00ec9947 */ /* 0x002fea000383ffff */
[----:B------:R-:W-:Y:S01]  /*0cf0*/  UIADD3 UR5, UR4, 0x2c000, URZ ;  /* 0x0002c00004057890 */ /* 0x000fe2000fffe03f */
[----:B------:R-:W-:Y:S01]  /*0d00*/  WARPGROUP.ARRIVE ;  /* 0x00000000000079c5 */ /* 0x000fe20000000000 */
[----:B------:R-:W-:Y:S02]  /*0d10*/  USHF.R.U32.HI UR4, URZ, 0x4, UR4 ;  /* 0x000000043f047899 */ /* 0x000fe40008011604 */
[----:B------:R-:W-:Y:S02]  /*0d20*/  USHF.R.U32.HI UR5, URZ, 0x4, UR5 ;  /* 0x000000043f057899 */ /* 0x000fe40008011605 */
[----:B------:R-:W-:Y:S02]  /*0d30*/  ULOP3.LUT UR4, UR4, 0x3fff, URZ, 0xc0, !UPT ;  /* 0x00003fff04047892 */ /* 0x000fe4000f8ec03f */
[----:B------:R-:W-:Y:S02]  /*0d40*/  ULOP3.LUT UR5, UR5, 0x3fff, URZ, 0xc0, !UPT ;  /* 0x00003fff05057892 */ /* 0x000fe4000f8ec03f */
[----:B------:R-:W-:-:S02]  /*0d50*/  ULOP3.LUT UR11, UR4, 0x10000, URZ, 0xfc, !UPT ;  /* 0x00010000040b7892 */ /* 0x000fc4000f8efc3f */
[----:B------:R-:W-:Y:S02]  /*0d60*/  ULOP3.LUT UR14, UR5, 0x10000, URZ, 0xfc, !UPT ;  /* 0x00010000050e7892 */ /* 0x000fe4000f8efc3f */
[----:B------:R-:W-:Y:S02]  /*0d70*/  UIADD3 UR8, UR11, 0x100, URZ ;  /* 0x000001000b087890 */ /* 0x000fe4000fffe03f */
[----:B------:R-:W-:Y:S02]  /*0d80*/  UIADD3 UR9, UR11, 0x200, URZ ;  /* 0x000002000b097890 */ /* 0x000fe4000fffe03f */
[----:B------:R-:W-:Y:S01]  /*0d90*/  UMOV UR4, UR11 ;  /* 0x0000000b00047c82 */ /* 0x000fe20008000000 */
[----:B------:R-:W-:Y:S01]  /*0da0*/  UMOV UR5, 0x80000020 ;  /* 0x8000002000057882 */ /* 0x000fe20000000000 */
[----:B------:R-:W-:Y:S01]  /*0db0*/  UMOV UR6, UR14 ;  /* 0x0000000e00067c82 */ /* 0x000fe20008000000 */
[----:B------:R-:W-:Y:S01]  /*0dc0*/  UMOV UR7, 0x80000020 ;  /* 0x8000002000077882 */ /* 0x000fe20000000000 */
[----:B------:R-:W-:Y:S01]  /*0dd0*/  UIADD3 UR10, UR11, 0x300, URZ ;  /* 0x000003000b0a7890 */ /* 0x000fe2000fffe03f */
[----:B------:R-:W-:Y:S01]  /*0de0*/  HGMMA.64x64x16.F32 R120, gdesc[UR4], RZ, !UPT ;  /* 0x00e00000047879f0 */ /* 0x000fe2000c7008ff */
        /* <DEDUP_REMOVED lines=12> */
[----:B------:R-:W-:-:S02]  /*0eb0*/  UIADD3 UR4, UR11, 0x2, URZ ;  /* 0x000000020b047890 */ /* 0x000fc4000fffe03f */
[----:B------:R-:W-:Y:S01]  /*0ec0*/  UIADD3 UR6, UR14, 0x2, URZ ;  /* 0x000000020e067890 */ /* 0x000fe2000fffe03f */
[----:B------:R-:W-:Y:S01]  /*0ed0*/  UMOV UR5, 0x80000020 ;  /* 0x8000002000057882 */ /* 0x000fe20000000000 */
[----:B------:R-:W-:-:S07]  /*0ee0*/  UMOV UR7, 0x80000020 ;  /* 0x8000002000077882 */ /* 0x000fce0000000000 */
[----:B------:R-:W-:Y:S01]  /*0ef0*/  HGMMA.64x64x16.F32 R120, gdesc[UR4], R120 ;  /* 0x00e00000047879f0 */ /* 0x000fe20008700878 */
[----:B------:R-:W-:Y:S01]  /*0f00*/  UMOV UR4, UR8 ;  /* 0x0000000800047c82 */ /* 0x000fe20008000000 */
[----:B------:R-:W-:Y:S02]  /*0f10*/  UMOV UR5, 0x80000020 ;  /* 0x8000002000057882 */ /* 0x000fe40000000000 */
[----:B------:R-:W-:Y:S01]  /*0f20*/  HGMMA.64x64x16.F32 R88, gdesc[UR4], R88 ;  /* 0x00e00000045879f0 */ /* 0x000fe20008700858 */
[----:B------:R-:W-:Y:S01]  /*0f30*/  UMOV UR4, UR9 ;  /* 0x0000000900047c82 */ /* 0x000fe20008000000 */
[----:B------:R-:W-:Y:S02]  /*0f40*/  UMOV UR5, 0x80000020 ;  /* 0x8000002000057882 */ /* 0x000fe40000000000 */
[----:B------:R-:W-:Y:S01]  /*0f50*/  HGMMA.64x64x16.F32 R56, gdesc[UR4], R56 ;  /* 0x00e00000043879f0 */ /* 0x000fe20008700838 */
[----:B------:R-:W-:Y:S01]  /*0f60*/  UMOV UR4, UR10 ;  /* 0x0000000a00047c82 */ /* 0x000fe20008000000 */
[----:B------:R-:W-:-:S02]  /*0f70*/  UMOV UR5, 0x80000020 ;  /* 0x8000002000057882 */ /* 0x000fc40000000000 */
[----:B------:R-:W-:Y:S01]  /*0f80*/  HGMMA.64x64x16.F32 R24, gdesc[UR4], R24, gsb0 ;  /* 0x00e00000041879f0 */ /* 0x000fe20008000818 */
[----:B------:R-:W-:-:S05]  /*0f90*/  UMOV UR4, 0x1 ;  /* 0x0000000100047882 */ /* 0x000fca0000000000 */
.L_x_11:
[----:B0-----:R-:W-:-:S05]  /*0fa0*/  VIMNMX R4, R3, 0x1, PT ;  /* 0x0000000103047848 */ /* 0x001fca0003fe0100 */
[----:B------:R-:W-:-:S05]  /*0fb0*/  IMAD.IADD R3, R3, 0x1, -R4 ;  /* 0x0000000103037824 */ /* 0x000fca00078e0a04 */
[----:B------:R-:W-:-:S13]  /*0fc0*/  ISETP.GE.AND P1, PT, R3, 0x1, PT ;  /* 0x000000010300780c */ /* 0x000fda0003f26270 */
[----:B------:R-:W-:Y:S05]  /*0fd0*/  @!P1 BRA `(.L_x_14) ;  /* 0x0000000400509947 */ /* 0x000fea0003800000 */
[----:B------:R-:W0:Y:S01]  /*0fe0*/  S2UR UR5, SR_CgaCtaId ;  /* 0x00000000000579c3 */ /* 0x000e220000008800 */
[----:B------:R-:W-:Y:S01]  /*0ff0*/  UMOV UR6, 0x400 ;  /* 0x0000040000067882 */ /* 0x000fe20000000000 */
[----:B------:R-:W-:Y:S01]  /*1000*/  LOP3.LUT R8, R2, 0x1, RZ, 0xfc, !PT ;  /* 0x0000000102087812 */ /* 0x000fe200078efcff */
[----:B------:R-:W-:Y:S01]  /*1010*/  IMAD.MOV.U32 R7, RZ, RZ, RZ ;  /* 0x000000ffff077224 */ /* 0x000fe200078e00ff */
[----:B------:R-:W-:Y:S01]  /*1020*/  UISETP.NE.U32.AND UP0, UPT, UR4, URZ, UPT ;  /* 0x0000003f0400728c */ /* 0x000fe2000bf05070 */
[----:B------:R-:W-:Y:S01]  /*1030*/  IMAD.MOV.U32 R4, RZ, RZ, R3 ;  /* 0x000000ffff047224 */ /* 0x000fe200078e0003 */
[----:B0-----:R-:W-:-:S04]  /*1040*/  ULEA UR6, UR5, UR6, 0x18 ;  /* 0x0000000605067291 */ /* 0x001fc8000f8ec03f */
[----:B------:R-:W-:Y:S02]  /*1050*/  UIADD3 UR5, UR6, 0x2c000, URZ ;  /* 0x0002c00006057890 */ /* 0x000fe4000fffe03f */
[----:B------:R-:W-:Y:S02]  /*1060*/  USHF.R.U32.HI UR7, URZ, 0x4, UR6 ;  /* 0x000000043f077899 */ /* 0x000fe40008011606 */
[----:B------:R-:W-:Y:S02]  /*1070*/  USHF.R.U32.HI UR5, URZ, 0x4, UR5 ;  /* 0x000000043f057899 */ /* 0x000fe40008011605 */
[----:B------:R-:W-:Y:S02]  /*1080*/  ULOP3.LUT UR7, UR7, 0x3fff, URZ, 0xc0, !UPT ;  /* 0x00003fff07077892 */ /* 0x000fe4000f8ec03f */
[----:B------:R-:W-:Y:S02]  /*1090*/  ULOP3.LUT UR5, UR5, 0x3fff, URZ, 0xc0, !UPT ;  /* 0x00003fff05057892 */ /* 0x000fe4000f8ec03f */
[----:B------:R-:W-:-:S02]  /*10a0*/  ULOP3.LUT UR19, UR7, 0x10000, URZ, 0xfc, !UPT ;  /* 0x0001000007137892 */ /* 0x000fc4000f8efc3f */
[----:B------:R-:W-:-:S03]  /*10b0*/  ULOP3.LUT UR18, UR5, 0x10000, URZ, 0xfc, !UPT ;  /* 0x0001000005127892 */ /* 0x000fc6000f8efc3f */
[----:B------:R-:W-:-:S09]  /*10c0*/  UMOV UR5, URZ ;  /* 0x0000003f00057c82 */ /* 0x000fd20008000000 */
.L_x_19:
[----:B------:R-:W-:-:S13]  /*10d0*/  ISETP.NE.AND P2, PT, R8, 0x3, PT ;  /* 0x000000030800780c */ /* 0x000fda0003f45270 */
[----:B0-----:R-:W-:Y:S05]  /*10e0*/  @!P2 BRA `(.L_x_15) ;  /* 0x000000000004a947 */ /* 0x001fea0003800000 */
[----:B------:R-:W-:Y:S01]  /*10f0*/  BPT.TRAP 0x1 ;  /* 0x000000040000795c */ /* 0x000fe20000300000 */
.L_x_15:
[----:B------:R-:W-:Y:S01]  /*1100*/  SHF.L.U32 R5, R7, 0x1f, RZ ;  /* 0x0000001f07057819 */ /* 0x000fe200000006ff */
[----:B------:R-:W-:-:S12]  /*1110*/  ULEA UR7, UR4, UR6, 0x3 ;  /* 0x0000000604077291 */ /* 0x000fd8000f8e183f */
.L_x_16:
[----:B0-----:R-:W-:-:S04]  /*1120*/  IMAD.U32 R6, RZ, RZ, UR7 ;  /* 0x00000007ff067e24 */ /* 0x001fc8000f8e00ff */
[----:B------:R0:W1:Y:S03]  /*1130*/  SYNCS.PHASECHK.TRANS64.TRYWAIT P1, [R6+URZ+0x37000], R5 ;  /* 0x03700005060075a7 */ /* 0x000066000802017f */
[----:B-1----:R-:W-:Y:S05]  /*1140*/  @!P1 NANOSLEEP.SYNCS 0x989680 ;  /* 0x009896800000995d */ /* 0x002fea0003900000 */
[----:B------:R-:W1:Y:S02]  /*1150*/  @!P1 SYNCS.PHASECHK.TRANS64 P1, [R6+URZ+0x37000], R5 ;  /* 0x03700005060095a7 */ /* 0x000e64000802007f */
[----:B-1----:R-:W-:Y:S05]  /*1160*/  @!P1 BRA `(.L_x_16) ;  /* 0xfffffffc00ec9947 */ /* 0x002fea000383ffff */
[----:B------:R-:W-:Y:S01]  /*1170*/  ULEA UR7, UR4, UR19, 0xa ;  /* 0x0000001304077291 */ /* 0x000fe2000f8e503f */
[----:B------:R-:W-:Y:S01]  /*1180*/  WARPGROUP.ARRIVE ;  /* 0x00000000000079c5 */ /* 0x000fe20000000000 */
[----:B------:R-:W-:Y:S02]  /*1190*/  ULEA UR14, UR4, UR18, 0x8 ;  /* 0x00000012040e7291 */ /* 0x000fe4000f8e403f */
[----:B------:R-:W-:Y:S02]  /*11a0*/  UIADD3 UR15, UR7, 0x100, URZ ;  /* 0x00000100070f7890 */ /* 0x000fe4000fffe03f */
[----:B------:R-:W-:Y:S02]  /*11b0*/  UIADD3 UR16, UR7, 0x200, URZ ;  /* 0x0000020007107890 */ /* 0x000fe4000fffe03f */
[----:B------:R-:W-:Y:S01]  /*11c0*/  UMOV UR8, UR7 ;  /* 0x0000000700087c82 */ /* 0x000fe20008000000 */
[----:B------:R-:W-:Y:S01]  /*11d0*/  UMOV UR9, 0x80000020 ;  /* 0x8000002000097882 */ /* 0x000fe20000000000 */
[----:B------:R-:W-:Y:S01]  /*11e0*/  UMOV UR10, UR14 ;  /* 0x0000000e000a7c82 */ /* 0x000fe20008000000 */
[----:B------:R-:W-:Y:S01]  /*11f0*/  UMOV UR11, 0x80000020 ;  /* 0x80000020000b7882 */ /* 0x000fe20000000000 */
[----:B------:R-:W-:Y:S01]  /*1200*/  UIADD3 UR17, UR7, 0x300, URZ ;  /* 0x0000030007117890 */ /* 0x000fe2000fffe03f */
[----:B------:R-:W-:Y:S01]  /*1210*/  HGMMA.64x64x16.F32 R120, gdesc[UR8], R120, UP0 ;  /* 0x00e00000087879f0 */ /* 0x000fe2000bf00878 */
[----:B------:R-:W-:Y:S01]  /*1220*/  UMOV UR8, UR15 ;  /* 0x0000000f00087c82 */ /* 0x000fe20008000000 */
[----:B------:R-:W-:Y:S01]  /*1230*/  UMOV UR9, 0x80000020 ;  /* 0x8000002000097882 */ /* 0x000fe20000000000 */
[----:B------:R-:W-:Y:S01]  /*1240*/  UIADD3 UR15, UR7, 0x202, URZ ;  /* 0x00000202070f7890 */ /* 0x000fe2000fffe03f */
[----:B------:R-:W-:Y:S01]  /*1250*/  HGMMA.64x64x16.F32 R88, gdesc[UR8], R88, UP0 ;  /* 0x00e00000085879f0 */ /* 0x000fe2000bf00858 */
[----:B------:R-:W-:Y:S01]  /*1260*/  UMOV UR8, UR16 ;  /* 0x0000001000087c82 */ /* 0x000fe20008000000 */
[----:B------:R-:W-:-:S02]  /*1270*/  UMOV UR9, 0x80000020 ;  /* 0x8000002000097882 */ /* 0x000fc40000000000 */
[----:B------:R-:W-:Y:S01]  /*1280*/  HGMMA.64x64x16.F32 R56, gdesc[UR8], R56, UP0 ;  /* 0x00e00000083879f0 */ /* 0x000fe2000bf00838 */
[----:B------:R-:W-:Y:S01]  /*1290*/  UMOV UR8, UR17 ;  /* 0x0000001100087c82 */ /* 0x000fe20008000000 */
[----:B------:R-:W-:Y:S02]  /*12a0*/  UMOV UR9, 0x80000020 ;  /* 0x8000002000097882 */ /* 0x000fe40000000000 */
[----:B------:R-:W-:Y:S01]  /*12b0*/  HGMMA.64x64x16.F32 R24, gdesc[UR8], R24, UP0 ;  /* 0x00e00000081879f0 */ /* 0x000fe2000bf00818 */
[----:B------:R-:W-:Y:S02]  /*12c0*/  UIADD3 UR8, UR7, 0x2, URZ ;  /* 0x0000000207087890 */ /* 0x000fe4000fffe03f */
[----:B------:R-:W-:Y:S02]  /*12d0*/  UIADD3 UR10, UR14, 0x2, URZ ;  /* 0x000000020e0a7890 */ /* 0x000fe4000fffe03f */
[----:B------:R-:W-:Y:S01]  /*12e0*/  UIADD3 UR14, UR7, 0x102, URZ ;  /* 0x00000102070e7890 */ /* 0x000fe2000fffe03f */
[----:B------:R-:W-:Y:S01]  /*12f0*/  UMOV UR9, 0x80000020 ;  /* 0x8000002000097882 */ /* 0x000fe20000000000 */
[----:B------:R-:W-:Y:S01]  /*1300*/  UMOV UR11, 0x80000020 ;  /* 0x80000020000b7882 */ /* 0x000fe20000000000 */
[----:B------:R-:W-:-:S04]  /*1310*/  UIADD3 UR7, UR7, 0x302, URZ ;  /* 0x0000030207077890 */ /* 0x000fc8000fffe03f */
        /* <DEDUP_REMOVED lines=9> */
[----:B------:R-:W-:Y:S03]  /*13b0*/  HGMMA.64x64x16.F32 R24, gdesc[UR8], R24, gsb0 ;  /* 0x00e00000081879f0 */ /* 0x000fe60008000818 */
[----:B------:R-:W-:Y:S02]  /*13c0*/  WARPGROUP.DEPBAR.LE gsb0, 0x1 ;  /* 0x00008000000079c5 */ /* 0x000fe40000010100 */
[----:B------:R-:W-:Y:S05]  /*13d0*/  @!P2 BRA `(.L_x_17) ;  /* 0x000000000004a947 */ /* 0x000fea0003800000 */
[----:B------:R-:W-:Y:S01]  /*13e0*/  BPT.TRAP 0x1 ;  /* 0x000000040000795c */ /* 0x000fe20000300000 */
.L_x_17:
[----:B------:R-:W-:Y:S01]  /*13f0*/  ULEA UR7, UR5, UR6, 0x3 ;  /* 0x0000000605077291 */ /* 0x000fe2000f8e183f */
[----:B------:R-:W-:-:S03]  /*1400*/  ISETP.GT.U32.AND P1, PT, R2, 0x1, PT ;  /* 0x000000010200780c */ /* 0x000fc60003f24070 */
[----:B------:R-:W-:-:S04]  /*1410*/  UIADD3 UR7, UR7, 0x37058, URZ ;  /* 0x0003705807077890 */ /* 0x000fc8000fffe03f */
[----:B------:R-:W-:-:S09]  /*1420*/  UPRMT UR7, URZ, 0x654, UR7 ;  /* 0x000006543f077896 */ /* 0x000fd20008000007 */
[----:B------:R-:W-:Y:S01]  /*1430*/  SYNCS.ARRIVE.TRANS64.RED.A1T0 RZ, [UR7], RZ ;  /* 0x000000ffffff79a7 */ /* 0x000fe20008100407 */
[----:B------:R-:W-:Y:S05]  /*1440*/  @P1 BRA `(.L_x_18) ;  /* 0x0000000000041947 */ /* 0x000fea0003800000 */
[----:B------:R-:W-:Y:S01]  /*1450*/  BPT.TRAP 0x1 ;  /* 0x000000040000795c */ /* 0x000fe20000300000 */
.L_x_18:
[----:B------:R-:W-:Y:S01]  /*1460*/  UIADD3 UR4, UR4, 0x1, URZ ;  /* 0x0000000104047890 */ /* 0x000fe2000fffe03f */
[C---:B------:R-:W-:Y:S01]  /*1470*/  ISETP.GT.AND P1, PT, R4.reuse, 0x1, PT ;  /* 0x000000010400780c */ /* 0x040fe20003f24270 */
[----:B------:R-:W-:Y:S01]  /*1480*/  UIADD3 UR5, UR5, 0x1, URZ ;  /* 0x0000000105057890 */ /* 0x000fe2000fffe03f */
[----:B------:R-:W-:Y:S01]  /*1490*/  VIADD R4, R4, 0xffffffff ;  /* 0xffffffff04047836 */ /* 0x000fe20000000000 */
[----:B------:R-:W-:Y:S02]  /*14a0*/  UISETP.NE.AND UP0, UPT, UR4, 0xb, UPT ;  /* 0x0000000b0400788c */ /* 0x000fe4000bf05270 */
[----:B------:R-:W-:Y:S02]  /*14b0*/  UISETP.NE.AND UP1, UPT, UR5, 0xb, UPT ;  /* 0x0000000b0500788c */ /* 0x000fe4000bf25270 */
[----:B------:R-:W-:Y:S02]  /*14c0*/  USEL UR7, URZ, 0x1, UP0 ;  /* 0x000000013f077887 */ /* 0x000fe40008000000 */
[----:B------:R-:W-:-:S02]  /*14d0*/  USEL UR4, UR4, URZ, UP0 ;  /* 0x0000003f04047287 */ /* 0x000fc40008000000 */
[----:B------:R-:W-:Y:S02]  /*14e0*/  USEL UR5, UR5, URZ, UP1 ;  /* 0x0000003f05057287 */ /* 0x000fe40008800000 */
[----:B------:R-:W-:Y:S01]  /*14f0*/  UPLOP3.LUT UP0, UPT, UPT, UPT, UPT, 0x80, 0x0 ;  /* 0x000000000000789c */ /* 0x000fe20003f0f070 */
[----:B------:R-:W-:Y:S01]  /*1500*/  LOP3.LUT R7, R7, UR7, RZ, 0x3c, !PT ;  /* 0x0000000707077c12 */ /* 0x000fe2000f8e3cff */
[----:B------:R-:W-:Y:S09]  /*1510*/  @P1 BRA `(.L_x_19) ;  /* 0xfffffff800ec1947 */ /* 0x000ff2000383ffff */
.L_x_14:
[----:B------:R-:W-:Y:S02]  /*1520*/  WARPGROUP.DEPBAR.LE gsb0, 0x0 ;  /* 0x00008000000079c5 */ /* 0x000fe40000010000 */
[----:B------:R-:W-:Y:S05]  /*1530*/  @!P0 BRA `(.L_x_20) ;  /* 0x0000000000448947 */ /* 0x000fea0003800000 */
[----:B------:R-:W-:-:S04]  /*1540*/  LOP3.LUT R4, R2, 0x1, RZ, 0xfc, !PT ;  /* 0x0000000102047812 */ /* 0x000fc800078efcff */
[----:B------:R-:W-:-:S13]  /*1550*/  ISETP.NE.AND P0, PT, R4, 0x3, PT ;  /* 0x000000030400780c */ /* 0x000fda0003f05270 */
[----:B------:R-:W-:Y:S05]  /*1560*/  @!P0 BRA `(.L_x_21) ;  /* 0x0000000000048947 */ /* 0x000fea0003800000 */
[----:B------:R-:W-:Y:S01]  /*1570*/  BPT.TRAP 0x1 ;  /* 0x000000040000795c */ /* 0x000fe20000300000 */
.L_x_21:
[----:B0-----:R-:W0:Y:S01]  /*1580*/  S2R R6, SR_CgaCtaId ;  /* 0x0000000000067919 */ /* 0x001e220000008800 */
[----:B------:R-:W-:Y:S01]  /*1590*/  IMAD.WIDE.U32 R4, R3, -0x45d1745d, RZ ;  /* 0xba2e8ba303047825 */ /* 0x000fe200078e00ff */
[----:B------:R-:W-:-:S04]  /*15a0*/  ISETP.GT.U32.AND P0, PT, R2, 0x1, PT ;  /* 0x000000010200780c */ /* 0x000fc80003f04070 */
[----:B------:R-:W-:Y:S02]  /*15b0*/  SHF.R.U32.HI R4, RZ, 0x3, R5 ;  /* 0x00000003ff047819 */ /* 0x000fe40000011605 */
[----:B------:R-:W-:-:S03]  /*15c0*/  MOV R5, 0x400 ;  /* 0x0000040000057802 */ /* 0x000fc60000000f00 */
[----:B------:R-:W-:Y:S01]  /*15d0*/  IMAD R3, R4, -0xb, R3 ;  /* 0xfffffff504037824 */ /* 0x000fe200078e0203 */
[----:B0-----:R-:W-:-:S05]  /*15e0*/  LEA R6, R6, R5, 0x18 ;  /* 0x0000000506067211 */ /* 0x001fca00078ec0ff */
[----:B------:R-:W-:-:S04]  /*15f0*/  IMAD R3, R3, 0x8, R6 ;  /* 0x0000000803037824 */ /* 0x000fc800078e0206 */
[----:B------:R-:W-:-:S05]  /*1600*/  VIADD R3, R3, 0x37058 ;  /* 0x0003705803037836 */ /* 0x000fca0000000000 */
[----:B------:R-:W-:-:S04]  /*1610*/  PRMT R3, RZ, 0x654, R3 ;  /* 0x00000654ff037816 */ /* 0x000fc80000000003 */
[----:B------:R1:W-:Y:S01]  /*1620*/  SYNCS.ARRIVE.TRANS64.RED.A1T0 RZ, [R3+URZ], RZ ;  /* 0x000000ff03ff79a7 */ /* 0x0003e2000810043f */
[----:B------:R-:W-:Y:S05]  /*1630*/  @P0 BRA `(.L_x_20) ;  /* 0x0000000000040947 */ /* 0x000fea0003800000 */
[----:B------:R-:W-:Y:S01]  /*1640*/  BPT.TRAP 0x1 ;  /* 0x000000040000795c */ /* 0x000fe20000300000 */
.L_x_20:
[----:B------:R-:W2:Y:S01]  /*1650*/  S2R R4, SR_CTAID.Y ;  /* 0x0000000000047919 */ /* 0x000ea20000002600 */
[----:B------:R-:W-:Y:S01]  /*1660*/  ULDC.64 UR4, c[0x0][0x280] ;  /* 0x0000a00000047ab9 */ /* 0x000fe20000000a00 */
[----:B-1----:R-:W-:Y:S01]  /*1670*/  SHF.R.S32.HI R3, RZ, 0x1f, R0 ;  /* 0x0000001fff037819 */ /* 0x002fe20000011400 */
[----:B------:R-:W1:Y:S03]  /*1680*/  S2R R9, SR_CTAID.X ;  /* 0x0000000000097919 */ /* 0x000e660000002500 */
[----:B------:R-:W-:-:S04]  /*1690*/  LEA.HI R2, R3, R0, RZ, 0x2 ;  /* 0x0000000003027211 */ /* 0x000fc800078f10ff */
[--C-:B0-----:R-:W-:Y:S02]  /*16a0*/  SHF.R.S32.HI R6, RZ, 0x2, R2.reuse ;  /* 0x00000002ff067819 */ /* 0x101fe40000011402 */
[----:B------:R-:W-:-:S04]  /*16b0*/  SHF.R.S32.HI R5, RZ, 0x1f, R2 ;  /* 0x0000001fff057819 */ /* 0x000fc80000011402 */
[----:B------:R-:W-:-:S04]  /*16c0*/  LEA.HI R5, R5, R6, RZ, 0x3 ;  /* 0x0000000605057211 */ /* 0x000fc800078f18ff */
[----:B------:R-:W-:Y:S01]  /*16d0*/  LOP3.LUT R7, R5, 0xfffffff8, RZ, 0xc0, !PT ;  /* 0xfffffff805077812 */ /* 0x000fe200078ec0ff */
[----:B--2---:R-:W-:Y:S02]  /*16e0*/  IMAD.SHL.U32 R4, R4, 0x40, RZ ;  /* 0x0000004004047824 */ /* 0x004fe400078e00ff */
[----:B-1----:R-:W-:-:S03]  /*16f0*/  IMAD.SHL.U32 R10, R9, 0x100, RZ ;  /* 0x00000100090a7824 */ /* 0x002fc600078e00ff */
[----:B------:R-:W-:-:S04]  /*1700*/  ISETP.GE.AND P0, PT, R4, UR5, PT ;  /* 0x0000000504007c0c */ /* 0x000fc8000bf06270 */
[----:B------:R-:W-:-:S13]  /*1710*/  ISETP.GE.OR P0, PT, R10, UR4, P0 ;  /* 0x000000040a007c0c */ /* 0x000fda0008706670 */
[----:B------:R-:W-:Y:S05]  /*1720*/  @P0 EXIT ;  /* 0x000000000000094d */ /* 0x000fea0003800000 */
[----:B------:R-:W0:Y:S01]  /*1730*/  LDC.64 R12, c[0x0][0x5d0] ;  /* 0x00017400ff0c7b82 */ /* 0x000e220000000a00 */
[----:B------:R-:W-:Y:S01]  /*1740*/  LOP3.LUT R5, R2, 0x7ffffffc, RZ, 0xc0, !PT ;  /* 0x7ffffffc02057812 */ /* 0x000fe200078ec0ff */
[----:B------:R-:W-:Y:S01]  /*1750*/  IMAD.IADD R2, R6, 0x1, -R7 ;  /* 0x0000000106027824 */ /* 0x000fe200078e0a07 */
[----:B------:R-:W-:Y:S02]  /*1760*/  LEA.HI R6, R3, R0, RZ, 0x5 ;  /* 0x0000000003067211 */ /* 0x000fe400078f28ff */
[----:B---3-5:R-:W-:Y:S01]  /*1770*/  FSETP.NEU.AND P1, PT, R14, RZ, PT ;  /* 0x000000ff0e00720b */ /* 0x028fe20003f2d000 */
[----:B------:R-:W-:Y:S01]  /*1780*/  IMAD.IADD R5, R0, 0x1, -R5 ;  /* 0x0000000100057824 */ /* 0x000fe200078e0a05 */
[----:B------:R-:W-:Y:S02]  /*1790*/  SHF.R.S32.HI R3, RZ, 0x1f, R2 ;  /* 0x0000001fff037819 */ /* 0x000fe40000011402 */
[----:B------:R-:W-:Y:S01]  /*17a0*/  SHF.R.S32.HI R15, RZ, 0x5, R6 ;  /* 0x00000005ff0f7819 */ /* 0x000fe20000011406 */
[----:B------:R-:W-:-:S02]  /*17b0*/  IMAD.SHL.U32 R5, R5, 0x2, RZ ;  /* 0x0000000205057824 */ /* 0x000fc400078e00ff */
[----:B------:R-:W-:-:S03]  /*17c0*/  IMAD.WIDE R8, R9, 0x100, R2 ;  /* 0x0000010009087825 */ /* 0x000fc600078e0202 */
[----:B------:R-:W-:Y:S01]  /*17d0*/  SHF.R.S32.HI R7, RZ, 0x1f, R5 ;  /* 0x0000001fff077819 */ /* 0x000fe20000011405 */
[C---:B------:R-:W-:Y:S01]  /*17e0*/  IMAD R3, R15.reuse, -0x10, -R10 ;  /* 0xfffffff00f037824 */ /* 0x040fe200078e0a0a */
[C---:B------:R-:W-:Y:S01]  /*17f0*/  IADD3 R6, P0, R4.reuse, R5, RZ ;  /* 0x0000000504067210 */ /* 0x040fe20007f1e0ff */
[----:B------:R-:W-:Y:S01]  /*1800*/  IMAD.WIDE R8, R15, 0x10, R8 ;  /* 0x000000100f087825 */ /* 0x000fe200078e0208 */
[----:B------:R-:W-:Y:S02]  /*1810*/  IADD3 R10, -R5, UR5, -R4 ;  /* 0x00000005050a7c10 */ /* 0x000fe4000fffe904 */
[----:B------:R-:W-:Y:S02]  /*1820*/  LEA.HI.X.SX32 R7, R4, R7, 0x1, P0 ;  /* 0x0000000704077211 */ /* 0x000fe400000f0eff */
[----:B------:R-:W-:Y:S01]  /*1830*/  IADD3 R0, R3, UR4, -R2 ;  /* 0x0000000403007c10 */ /* 0x000fe2000fffe802 */
[-C--:B0-----:R-:W-:Y:S01]  /*1840*/  IMAD R2, R9, R12.reuse, RZ ;  /* 0x0000000c09027224 */ /* 0x081fe200078e02ff */
[----:B------:R-:W-:Y:S01]  /*1850*/  ISETP.GT.AND P3, PT, R10, RZ, PT ;  /* 0x000000ff0a00720c */ /* 0x000fe20003f64270 */
[----:B------:R-:W-:Y:S01]  /*1860*/  IMAD.WIDE.U32 R18, R8, R12, R6 ;  /* 0x0000000c08127225 */ /* 0x000fe200078e0006 */
[----:B------:R-:W-:-:S02]  /*1870*/  SHF.L.U64.HI R15, R12, 0x3, R13 ;  /* 0x000000030c0f7819 */ /* 0x000fc4000001020d */
[----:B------:R-:W-:Y:S01]  /*1880*/  P2R R3, PR, RZ, 0x8 ;  /* 0x00000008ff037803 */ /* 0x000fe20000000000 */
[----:B------:R-:W-:Y:S01]  /*1890*/  IMAD R21, R8, R13, R2 ;  /* 0x0000000d08157224 */ /* 0x000fe200078e0202 */
[----:B------:R-:W-:Y:S01]  /*18a0*/  ISETP.GT.AND P0, PT, R0, RZ, P3 ;  /* 0x000000ff0000720c */ /* 0x000fe20001f04270 */
[----:B------:R-:W-:Y:S02]  /*18b0*/  IMAD.SHL.U32 R16, R12, 0x8, RZ ;  /* 0x000000080c107824 */ /* 0x000fe400078e00ff */
[----:B------:R-:W-:Y:S01]  /*18c0*/  IMAD.IADD R21, R19, 0x1, R21 ;  /* 0x0000000113157824 */ /* 0x000fe200078e0215 */
[----:B------:R-:W-:Y:S09]  /*18d0*/  @!P1 BRA `(.L_x_22) ;  /* 0x0000006c00cc9947 */ /* 0x000ff20003800000 */
[----:B------:R-:W-:Y:S01]  /*18e0*/  ULDC.64 UR4, c[0x0][0x5b0] ;  /* 0x00016c0000047ab9 */ /* 0x000fe20000000a00 */
[----:B------:R-:W-:Y:S01]  /*18f0*/  ULDC.64 UR8, c[0x0][0x5a8] ;  /* 0x00016a0000087ab9 */ /* 0x000fe20000000a00 */
[----:B------:R-:W-:Y:S01]  /*1900*/  IMAD R17, R9, UR4, RZ ;  /* 0x0000000409117c24 */ /* 0x000fe2000f8e02ff */
[----:B------:R-:W-:Y:S01]  /*1910*/  ULDC.64 UR6, c[0x0][0x5c8] ;  /* 0x0001720000067ab9 */ /* 0x000fe20000000a00 */
[----:B------:R-:W-:-:S04]  /*1920*/  IMAD.WIDE.U32 R2, R8, UR4, R6 ;  /* 0x0000000408027c25 */ /* 0x000fc8000f8e0006 */
[----:B------:R-:W-:Y:S01]  /*1930*/  IMAD R17, R8, UR5, R17 ;  /* 0x0000000508117c24 */ /* 0x000fe2000f8e0211 */
[----:B------:R-:W-:-:S03]  /*1940*/  LEA R4, P1, R2, UR8, 0x1 ;  /* 0x0000000802047c11 */ /* 0x000fc6000f8208ff */
[----:B------:R-:W-:-:S05]  /*1950*/  IMAD.IADD R3, R3, 0x1, R17 ;  /* 0x0000000103037824 */ /* 0x000fca00078e0211 */
[----:B------:R-:W-:-:S05]  /*1960*/  LEA.HI.X R5, R2, UR9, R3, 0x1, P1 ;  /* 0x0000000902057c11 */ /* 0x000fca00088f0c03 */
[----:B------:R-:W2:Y:S01]  /*1970*/  @P0 LDG.E.LTC128B.U16 R19, desc[UR12][R4.64] ;  /* 0x0000000c04130981 */ /* 0x000ea2000c1e1520 */
[----:B------:R-:W-:Y:S01]  /*1980*/  ISETP.GT.AND P6, PT, R10, 0x1, PT ;  /* 0x000000010a00780c */ /* 0x000fe20003fc4270 */
[----:B------:R-:W-:Y:S01]  /*1990*/  BSSY B0, `(.L_x_23) ;  /* 0x000000e000007945 */ /* 0x000fe20003800000 */
[----:B------:R-:W-:Y:S02]  /*19a0*/  LEA R2, P2, R18, UR6, 0x1 ;  /* 0x0000000612027c11 */ /* 0x000fe4000f8408ff */
[----:B------:R-:W-:Y:S01]  /*19b0*/  ISETP.GT.AND P1, PT, R0, RZ, P6 ;  /* 0x000000ff0000720c */ /* 0x000fe20003724270 */
[----:B--2---:R-:W-:-:S05]  /*19c0*/  HADD2.F32 R3, -RZ, R19.H0_H0 ;  /* 0x20000013ff037230 */ /* 0x004fca0000004100 */
[----:B------:R-:W-:-:S04]  /*19d0*/  FMUL R3, R3, R14 ;  /* 0x0000000e03037220 */ /* 0x000fc80000400000 */
[----:B------:R-:W-:-:S05]  /*19e0*/  FFMA R3, R120, R11, R3 ;  /* 0x0000000b78037223 */ /* 0x000fca0000000003 */
[----:B------:R-:W-:Y:S02]  /*19f0*/  F2FP.F16.F32.PACK_AB R20, RZ, R3 ;  /* 0x00000003ff14723e */ /* 0x000fe400000000ff */
[----:B------:R-:W-:Y:S02]  /*1a00*/  P2R R3, PR, RZ, 0x40 ;  /* 0x00000040ff037803 */ /* 0x000fe40000000000 */
[----:B------:R-:W-:Y:S02]  /*1a10*/  LEA.HI.X R3, R18, UR7, R21, 0x1, P2 ;  /* 0x0000000712037c11 */ /* 0x000fe400090f0c15 */
[----:B------:R-:W-:Y:S02]  /*1a20*/  PRMT R18, R20, 0x7610, R18 ;  /* 0x0000761014127816 */ /* 0x000fe40000000012 */
[----:B------:R-:W-:-:S03]  /*1a30*/  PRMT R20, R19, 0x7610, R20 ;  /* 0x0000761013147816 */ /* 0x000fc60000000014 */
[----:B------:R0:W-:Y:S01]  /*1a40*/  @P0 STG.E.U16 desc[UR12][R2.64], R18 ;  /* 0x0000001202000986 */ /* 0x0001e2000c10150c */
[----:B------:R-:W-:Y:S05]  /*1a50*/  @!P1 BRA `(.L_x_24) ;  /* 0x0000000000049947 */ /* 0x000fea0003800000 */
[----:B------:R1:W5:Y:S02]  /*1a60*/  LDG.E.LTC128B.U16 R20, desc[UR12][R4.64+0x2] ;  /* 0x0000020c04147981 */ /* 0x000364000c1e1520 */
.L_x_24:
[----:B------:R-:W-:Y:S05]  /*1a70*/  BSYNC B0 ;  /* 0x0000000000007941 */ /* 0x000fea0003800000 */
.L_x_23:
[----:B------:R-:W-:Y:S01]  /*1a80*/  USHF.L.U32 UR6, UR4, 0x3, URZ ;  /* 0x0000000304067899 */ /* 0x000fe2000800063f */
[----:B-----5:R-:W-:Y:S01]  /*1a90*/  HADD2.F32 R9, -RZ, R20.H0_H0 ;  /* 0x20000014ff097230 */ /* 0x020fe20000004100 */
[----:B------:R-:W-:Y:S01]  /*1aa0*/  USHF.L.U64.HI UR7, UR4, 0x3, UR5 ;  /* 0x0000000304077899 */ /* 0x000fe20008010205 */
[----:B------:R-:W-:-:S03]  /*1ab0*/  ISETP.GT.AND P0, PT, R0, 0x8, P3 ;  /* 0x000000080000780c */ /* 0x000fc60001f04270 */
[----:B0-----:R-:W-:Y:S02]  /*1ac0*/  IMAD.U32 R18, RZ, RZ, UR6 ;  /* 0x00000006ff127e24 */ /* 0x001fe4000f8e00ff */
[----:B------:R-:W-:Y:S01]  /*1ad0*/  FMUL R22, R9, R14 ;  /* 0x0000000e09167220 */ /* 0x000fe20000400000 */
[----:B------:R-:W-:-:S03]  /*1ae0*/  IMAD.U32 R19, RZ, RZ, UR7 ;  /* 0x00000007ff137e24 */ /* 0x000fc6000f8e00ff */
[----:B------:R-:W-:Y:S01]  /*1af0*/  FFMA R22, R121, R11, R22 ;  /* 0x0000000b79167223 */ /* 0x000fe20000000016 */
[----:B------:R-:W-:-:S04]  /*1b00*/  IMAD.WIDE.U32 R8, R8, UR4, R18 ;  /* 0x0000000408087c25 */ /* 0x000fc8000f8e0012 */
[----:B------:R-:W-:Y:S02]  /*1b10*/  F2FP.F16.F32.PACK_AB R22, RZ, R22 ;  /* 0x00000016ff16723e */ /* 0x000fe400000000ff */
[----:B------:R-:W-:-:S03]  /*1b20*/  IADD3 R6, P2, R6, R8, RZ ;  /* 0x0000000806067210 */ /* 0x000fc60007f5e0ff */
[----:B------:R0:W-:Y:S01]  /*1b30*/  @P1 STG.E.U16 desc[UR12][R2.64+0x2], R22 ;  /* 0x0000021602001986 */ /* 0x0001e2000c10150c */
[----:B------:R-:W-:Y:S02]  /*1b40*/  IADD3.X R7, R7, R17, R9, P2, !PT ;  /* 0x0000001107077210 */ /* 0x000fe400017fe409 */
[----:B------:R-:W-:-:S04]  /*1b50*/  LEA R8, P2, R6, UR8, 0x1 ;  /* 0x0000000806087c11 */ /* 0x000fc8000f8408ff */
[----:B------:R-:W-:-:S05]  /*1b60*/  LEA.HI.X R9, R6, UR9, R7, 0x1, P2 ;  /* 0x0000000906097c11 */ /* 0x000fca00090f0c07 */
[----:B------:R-:W2:Y:S01]  /*1b70*/  @P0 LDG.E.LTC128B.U16 R20, desc[UR12][R8.64] ;  /* 0x0000000c08140981 */ /* 0x000ea2000c1e1520 */
[C---:B------:R-:W-:Y:S01]  /*1b80*/  SHF.L.U64.HI R15, R16.reuse, 0x1, R15 ;  /* 0x00000001100f7819 */ /* 0x040fe2000001020f */
[----:B------:R-:W-:Y:S01]  /*1b90*/  BSSY B0, `(.L_x_25) ;  /* 0x000000b000007945 */ /* 0x000fe20003800000 */
[----:B------:R-:W-:Y:S02]  /*1ba0*/  LEA R6, P2, R16, R2, 0x1 ;  /* 0x0000000210067211 */ /* 0x000fe400078408ff */
[----:B------:R-:W-:Y:S01]  /*1bb0*/  ISETP.GT.AND P1, PT, R0, 0x8, P6 ;  /* 0x000000080000780c */ /* 0x000fe20003724270 */
[----:B--2---:R-:W-:-:S05]  /*1bc0*/  HADD2.F32 R7, -RZ, R20.H0_H0 ;  /* 0x20000014ff077230 */ /* 0x004fca0000004100 */
[----:B------:R-:W-:-:S04]  /*1bd0*/  FMUL R7, R7, R14 ;  /* 0x0000000e07077220 */ /* 0x000fc80000400000 */
[----:B------:R-:W-:-:S05]  /*1be0*/  FFMA R7, R122, R11, R7 ;  /* 0x0000000b7a077223 */ /* 0x000fca0000000007 */
[----:B------:R-:W-:Y:S01]  /*1bf0*/  F2FP.F16.F32.PACK_AB R16, RZ, R7 ;  /* 0x00000007ff10723e */ /* 0x000fe200000000ff */
[----:B------:R-:W-:-:S05]  /*1c00*/  IMAD.X R7, R15, 0x1, R3, P2 ;  /* 0x000000010f077824 */ /* 0x000fca00010e0603 */
[----:B------:R0:W-:Y:S01]  /*1c10*/  @P0 STG.E.U16 desc[UR12][R6.64], R16 ;  /* 0x0000001006000986 */ /* 0x0001e2000c10150c */
[----:B------:R-:W-:Y:S05]  /*1c20*/  @!P1 BRA `(.L_x_26) ;  /* 0x0000000000049947 */ /* 0x000fea0003800000 */
[----:B------:R2:W5:Y:S02]  /*1c30*/  LDG.E.LTC128B.U16 R20, desc[UR12][R8.64+0x2] ;  /* 0x0000020c08147981 */ /* 0x000564000c1e1520 */
.L_x_26:
[----:B------:R-:W-:Y:S05]  /*1c40*/  BSYNC B0 ;  /* 0x0000000000007941 */ /* 0x000fea0003800000 */
.L_x_25:
[----:B-----5:R-:W-:Y:S01]  /*1c50*/  HADD2.F32 R15, -RZ, R20.H0_H0 ;  /* 0x20000014ff0f7230 */ /* 0x020fe20000004100 */
[----:B------:R-:W-:Y:S01]  /*1c60*/  ISETP.GT.AND P3, PT, R10, 0x8, PT ;  /* 0x000000080a00780c */ /* 0x000fe20003f64270 */
[----:B------:R-:W-:Y:S03]  /*1c70*/  BSSY B0, `(.L_x_27) ;  /* 0x0000009000007945 */ /* 0x000fe60003800000 */
[----:B0-----:R-:W-:Y:S01]  /*1c80*/  FMUL R16, R15, R14 ;  /* 0x0000000e0f107220 */ /* 0x001fe20000400000 */
[----:B------:R-:W-:Y:S02]  /*1c90*/  ISETP.GT.AND P0, PT, R0, RZ, P3 ;  /* 0x000000ff0000720c */ /* 0x000fe40001f04270 */
[----:B------:R-:W-:Y:S01]  /*1ca0*/  P2R R15, PR, RZ, 0x8 ;  /* 0x00000008ff0f7803 */ /* 0x000fe20000000000 */
[----:B------:R-:W-:-:S05]  /*1cb0*/  FFMA R16, R123, R11, R16 ;  /* 0x0000000b7b107223 */ /* 0x000fca0000000010 */
[----:B------:R-:W-:-:S05]  /*1cc0*/  F2FP.F16.F32.PACK_AB R16, RZ, R16 ;  /* 0x00000010ff10723e */ /* 0x000fca00000000ff */
[----:B------:R0:W-:Y:S01]  /*1cd0*/  @P1 STG.E.U16 desc[UR12][R6.64+0x2], R16 ;  /* 0x0000021006001986 */ /* 0x0001e2000c10150c */
[----:B------:R-:W-:Y:S05]  /*1ce0*/  @!P0 BRA `(.L_x_28) ;  /* 0x0000000000048947 */ /* 0x000fea0003800000 */
[----:B------:R3:W5:Y:S02]  /*1cf0*/  LDG.E.LTC128B.U16 R20, desc[UR12][R4.64+0x10] ;  /* 0x0000100c04147981 */ /* 0x000764000c1e1520 */
.L_x_28:
[----:B------:R-:W-:Y:S05]  /*1d00*/  BSYNC B0 ;  /* 0x0000000000007941 */ /* 0x000fea0003800000 */
.L_x_27:
[----:B-----5:R-:W-:Y:S01]  /*1d10*/  HADD2.F32 R15, -RZ, R20.H0_H0 ;  /* 0x20000014ff0f7230 */ /* 0x020fe20000004100 */
[----:B------:R-:W-:Y:S01]  /*1d20*/  ISETP.GT.AND P2, PT, R10, 0x9, PT ;  /* 0x000000090a00780c */ /* 0x000fe20003f44270 */
[----:B------:R-:W-:Y:S03]  /*1d30*/  BSSY B0, `(.L_x_29) ;  /* 0x0000009000007945 */ /* 0x000fe60003800000 */
[----:B------:R-:W-:Y:S01]  /*1d40*/  FMUL R15, R15, R14 ;  /* 0x0000000e0f0f7220 */ /* 0x000fe20000400000 */
[----:B------:R-:W-:Y:S02]  /*1d50*/  ISETP.GT.AND P1, PT, R0, RZ, P2 ;  /* 0x000000ff0000720c */ /* 0x000fe40001724270 */
[----:B0-----:R-:W-:Y:S01]  /*1d60*/  P2R R16, PR, RZ, 0x4 ;  /* 0x00000004ff107803 */ /* 0x001fe20000000000 */
[----:B------:R-:W-:-:S05]  /*1d70*/  FFMA R15, R124, R11, R15 ;  /* 0x0000000b7c0f7223 */ /* 0x000fca000000000f */
[----:B------:R-:W-:-:S05]  /*1d80*/  F2FP.F16.F32.PACK_AB R15, RZ, R15 ;  /* 0x0000000fff0f723e */ /* 0x000fca00000000ff */
[----:B------:R0:W-:Y:S01]  /*1d90*/  @P0 STG.E.U16 desc[UR12][R2.64+0x10], R15 ;  /* 0x0000100f02000986 */ /* 0x0001e2000c10150c */
[----:B------:R-:W-:Y:S05]  /*1da0*/  @!P1 BRA `(.L_x_30) ;  /* 0x0000000000049947 */ /* 0x000fea0003800000 */
[----:B------:R4:W5:Y:S02]  /*1db0*/  LDG.E.LTC128B.U16 R20, desc[UR12][R4.64+0x12] ;  /* 0x0000120c04147981 */ /* 0x000964000c1e1520 */
.L_x_30:
[----:B------:R-:W-:Y:S05]  /*1dc0*/  BSYNC B0 ;  /* 0x0000000000007941 */ /* 0x000fea0003800000 */
.L_x_29:
[----:B0----5:R-:W-:Y:S01]  /*1dd0*/  HADD2.F32 R15, -RZ, R20.H0_H0 ;  /* 0x20000014ff0f7230 */ /* 0x021fe20000004100 */
[----:B------:R-:W-:Y:S01]  /*1de0*/  ISETP.GT.AND P0, PT, R0, 0x8, P3 ;  /* 0x000000080000780c */ /* 0x000fe20001f04270 */
[----:B------:R-:W-:Y:S03]  /*1df0*/  BSSY B0, `(.L_x_31) ;  /* 0x0000007000007945 */ /* 0x000fe60003800000 */
[----:B------:R-:W-:-:S04]  /*1e00*/  FMUL R16, R15, R14 ;  /* 0x0000000e0f107220 */ /* 0x000fc80000400000 */
[----:B------:R-:W-:-:S05]  /*1e10*/  FFMA R16, R125, R11, R16 ;  /* 0x0000000b7d107223 */ /* 0x000fca0000000010 */
[----:B------:R-:W-:-:S05]  /*1e20*/  F2FP.F16.F32.PACK_AB R16, RZ, R16 ;  /* 0x00000010ff10723e */ /* 0x000fca00000000ff */
[----:B------:R0:W-:Y:S01]  /*1e30*/  @P1 STG.E.U16 desc[UR12][R2.64+0x12], R16 ;  /* 0x0000121002001986 */ /* 0x0001e2000c10150c */
[----:B------:R-:W-:Y:S05]  /*1e40*/  @!P0 BRA `(.L_x_32) ;  /* 0x0000000000048947 */ /* 0x000fea0003800000 */
[----:B------:R0:W5:Y:S02]  /*1e50*/  LDG.E.LTC128B.U16 R20, desc[UR12][R8.64+0x10] ;  /* 0x0000100c08147981 */ /* 0x000164000c1e1520 */
.L_x_32:
[----:B------:R-:W-:Y:S05]  /*1e60*/  BSYNC B0 ;  /* 0x0000000000007941 */ /* 0x000fea0003800000 */
.L_x_31:
[----:B-----5:R-:W-:Y:S01]  /*1e70*/  HADD2.F32 R15, -RZ, R20.H0_H0 ;  /* 0x20000014ff0f7230 */ /* 0x020fe20000004100 */
        /* <DEDUP_REMOVED lines=8> */
.L_x_34:
[----:B------:R-:W-:Y:S05]  /*1f00*/  BSYNC B0 ;  /* 0x0000000000007941 */ /* 0x000fea0003800000 */
.L_x_33:
[----:B0----5:R-:W-:Y:S01]  /*1f10*/  HADD2.F32 R15, -RZ, R20.H0_H0 ;  /* 0x20000014ff0f7230 */ /* 0x021fe20000004100 */
[----:B------:R-:W-:Y:S01]  /*1f20*/  ISETP.GT.AND P2, PT, R10, 0x10, PT ;  /* 0x000000100a00780c */ /* 0x000fe20003f44270 */
[----:B------:R-:W-:Y:S03]  /*1f30*/  BSSY B0, `(.L_x_35) ;  /* 0x0000009000007945 */ /* 0x000fe60003800000 */
[----:B------:R-:W-:Y:S01]  /*1f40*/  FMUL R16, R15, R14 ;  /* 0x0000000e0f107220 */ /* 0x000fe20000400000 */
[----:B------:R-:W-:Y:S02]  /*1f50*/  ISETP.GT.AND P0, PT, R0, RZ, P2 ;  /* 0x000000ff0000720c */ /* 0x000fe40001704270 */
[----:B------:R-:W-:Y:S01]  /*1f60*/  P2R R15, PR, RZ, 0x4 ;  /* 0x00000004ff0f7803 */ /* 0x000fe20000000000 */
[----:B------:R-:W-:-:S05]  /*1f70*/  FFMA R16, R127, R11, R16 ;  /* 0x0000000b7f107223 */ /* 0x000fca0000000010 */
[----:B------:R-:W-:-:S05]  /*1f80*/  F2FP.F16.F32.PACK_AB R16, RZ, R16 ;  /* 0x00000010ff10723e */ /* 0x000fca00000000ff */
[----:B------:R0:W-:Y:S01]  /*1f90*/  @P1 STG.E.U16 desc[UR12][R6.64+0x12], R16 ;  /* 0x0000121006001986 */ /* 0x0001e2000c10150c */
[----:B------:R-:W-:Y:S05]  /*1fa0*/  @!P0 BRA `(.L_x_36) ;  /* 0x0000000000048947 */ /* 0x000fea0003800000 */
[----:B------:R0:W5:Y:S02]  /*1fb0*/  LDG.E.LTC128B.U16 R20, desc[UR12][R4.64+0x20] ;  /* 0x0000200c04147981 */ /* 0x000164000c1e1520 */
.L_x_36:
[----:B------:R-:W-:Y:S05]  /*1fc0*/  BSYNC B0 ;  /* 0x0000000000007941 */ /* 0x000fea0003800000 */
.L_x_35:
[----:B-----5:R-:W-:Y:S01]  /*1fd0*/  HADD2.F32 R15, -RZ, R20.H0_H0 ;  /* 0x20000014ff0f7230 */ /* 0x020fe20000004100 */
[----:B------:R-:W-:Y:S01]  /*1fe0*/  ISETP.GT.AND P1, PT, R10, 0x11, PT ;  /* 0x000000110a00780c */ /* 0x000fe20003f24270 */
[----:B------:R-:W-:Y:S03]  /*1ff0*/  BSSY B0, `(.L_x_37) ;  /* 0x0000009000007945 */ /* 0x000fe60003800000 */
[----:B------:R-:W-:-:S04]  /*2000*/  FMUL R15, R15, R14 ;  /* 0x0000000e0f0f7220 */ /* 0x000fc80000400000 */
[----:B------:R-:W-:-:S05]  /*2010*/  FFMA R15, R128, R11, R15 ;  /* 0x0000000b800f7223 */ /* 0x000fca000000000f */
[----:B------:R-:W-:-:S05]  /*2020*/  F2FP.F16.F32.PACK_AB R15, RZ, R15 ;  /* 0x0000000fff0f723e */ /* 0x000fca00000000ff */
[----:B------:R1:W-:Y:S01]  /*2030*/  @P0 STG.E.U16 desc[UR12][R2.64+0x20], R15 ;  /* 0x0000200f02000986 */ /* 0x0003e2000c10150c */
[----:B------:R-:W-:Y:S02]  /*2040*/  ISETP.GT.AND P0, PT, R0, RZ, P1 ;  /* 0x000000ff0000720c */ /* 0x000fe40000f04270 */
[----:B-1----:R-:W-:-:S11]  /*2050*/  P2R R15, PR, RZ, 0x2 ;  /* 0x00000002ff0f7803 */ /* 0x002fd60000000000 */
[----:B------:R-:W-:Y:S05]  /*2060*/  @!P0 BRA `(.L_x_38) ;  /* 0x0000000000048947 */ /* 0x000fea0003800000 */
[----:B------:R1:W5:Y:S02]  /*2070*/  LDG.E.LTC128B.U16 R20, desc[UR12][R4.64+0x22] ;  /* 0x0000220c04147981 */ /* 0x000364000c1e1520 */
.L_x_38:
[----:B------:R-:W-:Y:S05]  /*2080*/  BSYNC B0 ;  /* 0x0000000000007941 */ /* 0x000fea0003800000 */
.L_x_37:
[----:B-----5:R-:W-:Y:S01]  /*2090*/  HADD2.F32 R15, -RZ, R20.H0_H0 ;  /* 0x20000014ff0f7230 */ /* 0x020fe20000004100 */
[----:B------:R-:W-:Y:S04]  /*20a0*/  BSSY B0, `(.L_x_39) ;  /* 0x0000008000007945 */ /* 0x000fe80003800000 */
[----:B0-----:R-:W-:-:S04]  /*20b0*/  FMUL R16, R15, R14 ;  /* 0x0000000e0f107220 */ /* 0x001fc80000400000 */
[----:B------:R-:W-:-:S05]  /*20c0*/  FFMA R16, R129, R11, R16 ;  /* 0x0000000b81107223 */ /* 0x000fca0000000010 */
[----:B------:R-:W-:-:S05]  /*20d0*/  F2FP.F16.F32.PACK_AB R16, RZ, R16 ;  /* 0x00000010ff10723e */ /* 0x000fca00000000ff */
[----:B------:R0:W-:Y:S01]  /*20e0*/  @P0 STG.E.U16 desc[UR12][R2.64+0x22], R16 ;  /* 0x0000221002000986 */ /* 0x0001e2000c10150c */
[----:B------:R-:W-:-:S13]  /*20f0*/  ISETP.GT.AND P0, PT, R0, 0x8, P2 ;  /* 0x000000080000780c */ /* 0x000fda0001704270 */
[----:B0-----:R-:W-:Y:S05]  /*2100*/  @!P0 BRA `(.L_x_40) ;  /* 0x0000000000048947 */ /* 0x001fea0003800000 */
[----:B------:R0:W5:Y:S02]  /*2110*/  LDG.E.LTC128B.U16 R20, desc[UR12][R8.64+0x20] ;  /* 0x0000200c08147981 */ /* 0x000164000c1e1520 */
.L_x_40:
[----:B------:R-:W-:Y:S05]  /*2120*/  BSYNC B0 ;  /* 0x0000000000007941 */ /* 0x000fea0003800000 */
.L_x_39:
[----:B-----5:R-:W-:Y:S01]  /*2130*/  HADD2.F32 R15, -RZ, R20.H0_H0 ;  /* 0x20000014ff0f7230 */ /* 0x020fe20000004100 */
[----:B------:R-:W-:Y:S04]  /*2140*/  BSSY B0, `(.L_x_41) ;  /* 0x0000008000007945 */ /* 0x000fe80003800000 */
[----:B------:R-:W-:-:S04]  /*2150*/  FMUL R15, R15, R14 ;  /* 0x0000000e0f0f7220 */ /* 0x000fc80000400000 */
[----:B------:R-:W-:-:S05]  /*2160*/  FFMA R15, R130, R11, R15 ;  /* 0x0000000b820f7223 */ /* 0x000fca000000000f */
[----:B------:R-:W-:-:S05]  /*2170*/  F2FP.F16.F32.PACK_AB R15, RZ, R15 ;  /* 0x0000000fff0f723e */ /* 0x000fca00000000ff */
[----:B------:R0:W-:Y:S01]  /*2180*/  @P0 STG.E.U16 desc[UR12][R6.64+0x20], R15 ;  /* 0x0000200f06000986 */ /* 0x0001e2000c10150c */
[----:B------:R-:W-:-:S13]  /*2190*/  ISETP.GT.AND P0, PT, R0, 0x8, P1 ;  /* 0x000000080000780c */ /* 0x000fda0000f04270 */
[----:B0-----:R-:W-:Y:S05]  /*21a0*/  @!P0 BRA `(.L_x_42) ;  /* 0x0000000000048947 */ /* 0x001fea0003800000 */
[----:B------:R0:W5:Y:S02]  /*21b0*/  LDG.E.LTC128B.U16 R20, desc[UR12][R8.64+0x22] ;  /* 0x0000220c08147981 */ /* 0x000164000c1e1520 */
.L_x_42:
[----:B------:R-:W-:Y:S05]  /*21c0*/  BSYNC B0 ;  /* 0x0000000000007941 */ /* 0x000fea0003800000 */
.L_x_41:
[----:B-----5:R-:W-:Y:S01]  /*21d0*/  HADD2.F32 R15, -RZ, R20.H0_H0 ;  /* 0x20000014ff0f7230 */ /* 0x020fe20000004100 */
[C---:B------:R-:W-:Y:S01]  /*21e0*/  SHF.L.U64.HI R21, R12.reuse, 0x7, R13 ;  /* 0x000000070c157819 */ /* 0x040fe2000001020d */
[----:B------:R-:W-:Y:S01]  /*21f0*/  IMAD.SHL.U32 R17, R12, 0x80, RZ ;  /* 0x000000800c117824 */ /* 0x000fe200078e00ff */
[----:B------:R-:W-:Y:S01]  /*2200*/  ISETP.GT.AND P2, PT, R10, 0x18, PT ;  /* 0x000000180a00780c */ /* 0x000fe20003f44270 */
[----:B------:R-:W-:Y:S01]  /*2210*/  BSSY B0, `(.L_x_43) ;  /* 0x000000e000007945 */ /* 0x000fe20003800000 */
[----:B------:R-:W-:Y:S02]  /*2220*/  FMUL R16, R15, R14 ;  /* 0x0000000e0f107220 */ /* 0x000fe40000400000 */
[----:B------:R-:W-:Y:S02]  /*2230*/  LOP3.LUT R15, R17, 0x2, RZ, 0xfc, !PT ;  /* 0x00000002110f7812 */ /* 0x000fe400078efcff */
[----:B------:R-:W-:-:S05]  /*2240*/  FFMA R16, R131, R11, R16 ;  /* 0x0000000b83107223 */ /* 0x000fca0000000010 */
[----:B------:R-:W-:-:S05]  /*2250*/  F2FP.F16.F32.PACK_AB R16, RZ, R16 ;  /* 0x00000010ff10723e */ /* 0x000fca00000000ff */
[----:B------:R1:W-:Y:S01]  /*2260*/  @P0 STG.E.U16 desc[UR12][R6.64+0x22], R16 ;  /* 0x0000221006000986 */ /* 0x0003e2000c10150c */
[----:B------:R-:W-:-:S05]  /*2270*/  IADD3 R124, P0, R15, R2, RZ ;  /* 0x000000020f7c7210 */ /* 0x000fca0007f1e0ff */
[----:B------:R-:W-:Y:S01]  /*2280*/  IMAD.X R125, R21, 0x1, R3, P0 ;  /* 0x00000001157d7824 */ /* 0x000fe200000e0603 */
[----:B------:R-:W-:-:S05]  /*2290*/  IADD3 R12, P0, R17, R2, RZ ;  /* 0x00000002110c7210 */ /* 0x000fca0007f1e0ff */
[----:B------:R-:W-:Y:S01]  /*22a0*/  IMAD.X R13, R21, 0x1, R3, P0 ;  /* 0x00000001150d7824 */ /* 0x000fe200000e0603 */
[----:B------:R-:W-:Y:S02]  /*22b0*/  ISETP.GT.AND P0, PT, R0, RZ, P2 ;  /* 0x000000ff0000720c */ /* 0x000fe40001704270 */
[----:B-1----:R-:W-:-:S11]  /*22c0*/  P2R R16, PR, RZ, 0x4 ;  /* 0x00000004ff107803 */ /* 0x002fd60000000000 */
[----:B------:R-:W-:Y:S05]  /*22d0*/  @!P0 BRA `(.L_x_44) ;  /* 0x0000000000048947 */ /* 0x000fea0003800000 */
[----:B------:R1:W5:Y:S02]  /*22e0*/  LDG.E.LTC128B.U16 R20, desc[UR12][R4.64+0x30] ;  /* 0x0000300c04147981 */ /* 0x000364000c1e1520 */
.L_x_44:
[----:B------:R-:W-:Y:S05]  /*22f0*/  BSYNC B0 ;  /* 0x0000000000007941 */ /* 0x000fea0003800000 */
.L_x_43:
[----:B-----5:R-:W-:Y:S01]  /*2300*/  HADD2.F32 R19, -RZ, R20.H0_H0 ;  /* 0x20000014ff137230 */ /* 0x020fe20000004100 */
[----:B------:R-:W-:Y:S01]  /*2310*/  ISETP.GT.AND P1, PT, R10, 0x19, PT ;  /* 0x000000190a00780c */ /* 0x000fe20003f24270 */
[----:B------:R-:W-:Y:S03]  /*2320*/  BSSY B0, `(.L_x_45) ;  /* 0x0000009000007945 */ /* 0x000fe60003800000 */
[----:B------:R-:W-:Y:S01]  /*2330*/  FMUL R19, R19, R14 ;  /* 0x0000000e13137220 */ /* 0x000fe20000400000 */
[----:B------:R-:W-:-:S03]  /*2340*/  P2R R16, PR, RZ, 0x2 ;  /* 0x00000002ff107803 */ /* 0x000fc60000000000 */
[----:B------:R-:W-:-:S05]  /*2350*/  FFMA R19, R132, R11, R19 ;  /* 0x0000000b84137223 */ /* 0x000fca0000000013 */
[----:B------:R-:W-:-:S05]  /*2360*/  F2FP.F16.F32.PACK_AB R19, RZ, R19 ;  /* 0x00000013ff13723e */ /* 0x000fca00000000ff */
[----:B------:R0:W-:Y:S01]  /*2370*/  @P0 STG.E.U16 desc[UR12][R2.64+0x30], R19 ;  /* 0x0000301302000986 */ /* 0x0001e2000c10150c */
[----:B------:R-:W-:-:S13]  /*2380*/  ISETP.GT.AND P0, PT, R0, RZ, P1 ;  /* 0x000000ff0000720c */ /* 0x000fda0000f04270 */
[----:B0-----:R-:W-:Y:S05]  /*2390*/  @!P0 BRA `(.L_x_46) ;  /* 0x0000000000048947 */ /* 0x001fea0003800000 */
[----:B------:R0:W5:Y:S02]  /*23a0*/  LDG.E.LTC128B.U16 R20, desc[UR12][R4.64+0x32] ;  /* 0x0000320c04147981 */ /* 0x000164000c1e1520 */
.L_x_46:
[----:B------:R-:W-:Y:S05]  /*23b0*/  BSYNC B0 ;  /* 0x0000000000007941 */ /* 0x000fea0003800000 */
.L_x_45:
        /* <DEDUP_REMOVED lines=9> */
.L_x_48:
[----:B------:R-:W-:Y:S05]  /*2450*/  BSYNC B0 ;  /* 0x0000000000007941 */ /* 0x000fea0003800000 */
.L_x_47:
        /* <DEDUP_REMOVED lines=9> */
.L_x_50:
[----:B------:R-:W-:Y:S05]  /*24f0*/  BSYNC B0 ;  /* 0x0000000000007941 */ /* 0x000fea0003800000 */
.L_x_49:
        /* <DEDUP_REMOVED lines=11> */
.L_x_52:
[----:B------:R-:W-:Y:S05]  /*25b0*/  BSYNC B0 ;  /* 0x0000000000007941 */ /* 0x000fea0003800000 */
.L_x_51:
        /* <DEDUP_REMOVED lines=11> */
.L_x_54:
[----:B------:R-:W-:Y:S05]  /*2670*/  BSYNC B0 ;  /* 0x0000000000007941 */ /* 0x000fea0003800000 */
.L_x_53:
        /* <DEDUP_REMOVED lines=9> */
.L_x_56:
[----:B------:R-:W-:Y:S05]  /*2710*/  BSYNC B0 ;  /* 0x0000000000007941 */ /* 0x000fea0003800000 */
.L_x_55:
        /* <DEDUP_REMOVED lines=9> */
.L_x_58:
[----:B------:R-:W-:Y:S05]  /*27b0*/  BSYNC B0 ;  /* 0x0000000000007941 */ /* 0x000fea0003800000 */
.L_x_57:
        /* <DEDUP_REMOVED lines=11> */
.L_x_60:
[----:B------:R-:W-:Y:S05]  /*2870*/  BSYNC B0 ;  /* 0x0000000000007941 */ /* 0x000fea0003800000 */
.L_x_59:
[----:B-----5:R-:W-:Y:S01]  /*2880*/  HADD2.F32 R19, -RZ, R20.H0_H0 ;  /* 0x20000014ff137230 */ /* 0x020fe20000004100 */
[----:B------:R-:W-:Y:S01]  /*2890*/  ISETP.GT.AND P4, PT, R10, 0x29, PT ;  /* 0x000000290a00780c */ /* 0x000fe20003f84270 */
[----:B------:R-:W-:Y:S03]  /*28a0*/  BSSY B0, `(.L_x_61) ;  /* 0x0000008000007945 */ /* 0x000fe60003800000 */
[----:B------:R-:W-:-:S04]  /*28b0*/  FMUL R19, R19, R14 ;  /* 0x0000000e13137220 */ /* 0x000fc80000400000 */
[----:B------:R-:W-:-:S05]  /*28c0*/  FFMA R19, R140, R11, R19 ;  /* 0x0000000b8c137223 */ /* 0x000fca0000000013 */
[----:B------:R-:W-:-:S05]  /*28d0*/  F2FP.F16.F32.PACK_AB R19, RZ, R19 ;  /* 0x00000013ff13723e */ /* 0x000fca00000000ff */
[----:B------:R0:W-:Y:S01]  /*28e0*/  @P0 STG.E.U16 desc[UR12][R2.64+0x50], R19 ;  /* 0x0000501302000986 */ /* 0x0001e2000c10150c */
[----:B------:R-:W-:-:S13]  /*28f0*/  ISETP.GT.AND P0, PT, R0, RZ, P4 ;  /* 0x000000ff0000720c */ /* 0x000fda0002704270 */
[----:B0-----:R-:W-:Y:S05]  /*2900*/  @!P0 BRA `(.L_x_62) ;  /* 0x0000000000048947 */ /* 0x001fea0003800000 */
[----:B------:R0:W5:Y:S02]  /*2910*/  LDG.E.LTC128B.U16 R20, desc[UR12][R4.64+0x52] ;  /* 0x0000520c04147981 */ /* 0x000164000c1e1520 */
.L_x_62:
[----:B------:R-:W-:Y:S05]  /*2920*/  BSYNC B0 ;  /* 0x0000000000007941 */ /* 0x000fea0003800000 */
.L_x_61:
        /* <DEDUP_REMOVED lines=9> */
.L_x_64:
[----:B------:R-:W-:Y:S05]  /*29c0*/  BSYNC B0 ;  /* 0x0000000000007941 */ /* 0x000fea0003800000 */
.L_x_63:
        /* <DEDUP_REMOVED lines=9> */
.L_x_66:
[----:B------:R-:W-:Y:S05]  /*2a60*/  BSYNC B0 ;  /* 0x0000000000007941 */ /* 0x000fea0003800000 */
.L_x_65:
        /* <DEDUP_REMOVED lines=10> */
.L_x_68:
[----:B------:R-:W-:Y:S05]  /*2b10*/  BSYNC B0 ;  /* 0x0000000000007941 */ /* 0x000fea0003800000 */
.L_x_67:
        /* <DEDUP_REMOVED lines=10> */
.L_x_70:
[----:B------:R-:W-:Y:S05]  /*2bc0*/  BSYNC B0 ;  /* 0x0000000000007941 */ /* 0x000fea0003800000 */
.L_x_69:
        /* <DEDUP_REMOVED lines=9> */
.L_x_72:
[----:B------:R-:W-:Y:S05]  /*2c60*/  BSYNC B0 ;  /* 0x0000000000007941 */ /* 0x000fea0003800000 */
.L_x_71:
        /* <DEDUP_REMOVED lines=9> */
.L_x_74:
[----:B------:R-:W-:Y:S05]  /*2d00*/  BSYNC B0 ;  /* 0x0000000000007941 */ /* 0x000fea0003800000 */
.L_x_73:
        /* <DEDUP_REMOVED lines=10> */
.L_x_76:
[----:B------:R-:W-:Y:S05]  /*2db0*/  BSYNC B0 ;  /* 0x0000000000007941 */ /* 0x000fea0003800000 */
.L_x_75:
[----:B-----5:R-:W-:Y:S01]  /*2dc0*/  HADD2.F32 R19, -RZ, R20.H0_H0 ;  /* 0x20000014ff137230 */ /* 0x020fe20000004100 */
[----:B------:R-:W-:Y:S04]  /*2dd0*/  BSSY B0, `(.L_x_77) ;  /* 0x0000009000007945 */ /* 0x000fe80003800000 */
[----:B------:R-:W-:-:S04]  /*2de0*/  FMUL R19, R19, R14 ;  /* 0x0000000e13137220 */ /* 0x000fc80000400000 */
[----:B------:R-:W-:-:S05]  /*2df0*/  FFMA R19, R148, R11, R19 ;  /* 0x0000000b94137223 */ /* 0x000fca0000000013 */
[----:B------:R-:W-:-:S05]  /*2e00*/  F2FP.F16.F32.PACK_AB R19, RZ, R19 ;  /* 0x00000013ff13723e */ /* 0x000fca00000000ff */
[----:B------:R0:W-:Y:S01]  /*2e10*/  @P0 STG.E.U16 desc[UR12][R2.64+0x70], R19 ;  /* 0x0000701302000986 */ /* 0x0001e2000c10150c */
[----:B------:R-:W-:-:S04]  /*2e20*/  ISETP.GT.AND P0, PT, R10, 0x39, PT ;  /* 0x000000390a00780c */ /* 0x000fc80003f04270 */
[----:B------:R-:W-:-:S13]  /*2e30*/  ISETP.GT.AND P5, PT, R0, RZ, P0 ;  /* 0x000000ff0000720c */ /* 0x000fda00007a4270 */
[----:B0-----:R-:W-:Y:S05]  /*2e40*/  @!P5 BRA `(.L_x_78) ;  /* 0x000000000004d947 */ /* 0x001fea0003800000 */
[----:B------:R0:W5:Y:S02]  /*2e50*/  LDG.E.LTC128B.U16 R20, desc[UR12][R4.64+0x72] ;  /* 0x0000720c04147981 */ /* 0x000164000c1e1520 */
.L_x_78:
[----:B------:R-:W-:Y:S05]  /*2e60*/  BSYNC B0 ;  /* 0x0000000000007941 */ /* 0x000fea0003800000 */
.L_x_77:
        /* <DEDUP_REMOVED lines=9> */
.L_x_80:
[----:B------:R-:W-:Y:S05]  /*2f00*/  BSYNC B0 ;  /* 0x0000000000007941 */ /* 0x000fea0003800000 */
.L_x_79:
        /* <DEDUP_REMOVED lines=9> */
.L_x_82:
[----:B------:R-:W-:Y:S05]  /*2fa0*/  BSYNC B0 ;  /* 0x0000000000007941 */ /* 0x000fea0003800000 */
.L_x_81:
[----:B-----5:R-:W-:Y:S01]  /*2fb0*/  HADD2.F32 R19, -RZ, R20.H0_H0 ;  /* 0x20000014ff137230 */ /* 0x020fe20000004100 */
[----:B------:R-:W-:Y:S01]  /*2fc0*/  LOP3.LUT R123, R17, 0x10, RZ, 0xfc, !PT ;  /* 0x00000010117b7812 */ /* 0x000fe200078efcff */
[----:B------:R-:W-:Y:S02]  /*2fd0*/  USHF.L.U32 UR22, UR4, 0x7, URZ ;  /* 0x0000000704167899 */ /* 0x000fe4000800063f */
[----:B------:R-:W-:Y:S01]  /*2fe0*/  USHF.L.U64.HI UR4, UR4, 0x7, UR5 ;  /* 0x0000000704047899 */ /* 0x000fe20008010205 */
[----:B------:R-:W-:-:S04]  /*2ff0*/  FMUL R16, R19, R14 ;  /* 0x0000000e13107220 */ /* 0x000fc80000400000 */
[----:B------:R-:W-:-:S05]  /*3000*/  FFMA R16, R151, R11, R16 ;  /* 0x0000000b97107223 */ /* 0x000fca0000000010 */
[----:B------:R-:W-:-:S05]  /*3010*/  F2FP.F16.F32.PACK_AB R16, RZ, R16 ;  /* 0x00000010ff10723e */ /* 0x000fca00000000ff */
[----:B------:R1:W-:Y:S01]  /*3020*/  @P5 STG.E.U16 desc[UR12][R6.64+0x72], R16 ;  /* 0x0000721006005986 */ /* 0x0003e2000c10150c */
[----:B------:R-:W-:-:S05]  /*3030*/  IADD3 R126, P5, R123, R2, RZ ;  /* 0x000000027b7e7210 */ /* 0x000fca0007fbe0ff */
[----:B------:R-:W-:Y:S01]  /*3040*/  IMAD.X R127, R21, 0x1, R3, P5 ;  /* 0x00000001157f7824 */ /* 0x000fe200028e0603 */
[----:B------:R-:W-:-:S04]  /*3050*/  IADD3 R18, P5, R4, UR22, RZ ;  /* 0x0000001604127c10 */ /* 0x000fc8000ffbe0ff */
[----:B------:R-:W-:Y:S02]  /*3060*/  IADD3.X R19, R5, UR4, RZ, P5, !PT ;  /* 0x0000000405137c10 */ /* 0x000fe4000affe4ff */
[----:B------:R-:W-:-:S04]  /*3070*/  ISETP.GT.AND P5, PT, R10, RZ, PT ;  /* 0x000000ff0a00720c */ /* 0x000fc80003fa4270 */
[----:B------:R-:W-:-:S13]  /*3080*/  ISETP.GT.AND P5, PT, R0, 0x40, P5 ;  /* 0x000000400000780c */ /* 0x000fda0002fa4270 */
[----:B------:R-:W2:Y:S01]  /*3090*/  @P5 LDG.E.LTC128B.U16 R20, desc[UR12][R18.64] ;  /* 0x0000000c12145981 */ /* 0x000ea2000c1e1520 */
[----:B------:R-:W-:Y:S01]  /*30a0*/  LOP3.LUT R121, R17, 0x12, RZ, 0xfc, !PT ;  /* 0x0000001211797812 */ /* 0x000fe200078efcff */
[----:B------:R-:W-:Y:S01]  /*30b0*/  ULOP3.LUT UR21, UR22, 0x2, URZ, 0xfc, !UPT ;  /* 0x0000000216157892 */ /* 0x000fe2000f8efc3f */
[----:B--2---:R-:W-:-:S05]  /*30c0*/  HADD2.F32 R23, -RZ, R20.H0_H0 ;  /* 0x20000014ff177230 */ /* 0x004fca0000004100 */
[----:B------:R-:W-:-:S04]  /*30d0*/  FMUL R23, R23, R14 ;  /* 0x0000000e17177220 */ /* 0x000fc80000400000 */
[----:B------:R-:W-:-:S05]  /*30e0*/  FFMA R23, R88, R11, R23 ;  /* 0x0000000b58177223 */ /* 0x000fca0000000017 */
[----:B------:R-:W-:-:S04]  /*30f0*/  F2FP.F16.F32.PACK_AB R23, RZ, R23 ;  /* 0x00000017ff17723e */ /* 0x000fc800000000ff */
[----:B------:R-:W-:-:S05]  /*3100*/  PRMT R22, R23, 0x7610, R22 ;  /* 0x0000761017167816 */ /* 0x000fca0000000016 */
[----:B------:R2:W-:Y:S01]  /*3110*/  @P5 STG.E.U16 desc[UR12][R12.64], R22 ;  /* 0x000000160c005986 */ /* 0x0005e2000c10150c */
[----:B------:R-:W-:-:S05]  /*3120*/  IADD3 R128, P5, R121, R2, RZ ;  /* 0x0000000279807210 */ /* 0x000fca0007fbe0ff */
[----:B------:R-:W-:Y:S01]  /*3130*/  IMAD.X R129, R21, 0x1, R3, P5 ;  /* 0x0000000115817824 */ /* 0x000fe200028e0603 */
[----:B------:R-:W-:-:S04]  /*3140*/  IADD3 R130, P5, R4, UR21, RZ ;  /* 0x0000001504827c10 */ /* 0x000fc8000ffbe0ff */
[----:B------:R-:W-:Y:S02]  /*3150*/  IADD3.X R131, R5, UR4, RZ, P5, !PT ;  /* 0x0000000405837c10 */ /* 0x000fe4000affe4ff */
[----:B------:R-:W-:-:S13]  /*3160*/  ISETP.GT.AND P5, PT, R0, 0x40, P6 ;  /* 0x000000400000780c */ /* 0x000fda00037a4270 */
[----:B------:R-:W3:Y:S01]  /*3170*/  @P5 LDG.E.LTC128B.U16 R20, desc[UR12][R130.64] ;  /* 0x0000000c82145981 */ /* 0x000ee2000c1e1520 */
[----:B------:R-:W-:Y:S01]  /*3180*/  BSSY B0, `(.L_x_83) ;  /* 0x000000e000007945 */ /* 0x000fe20003800000 */
[----:B---3--:R-:W-:-:S05]  /*3190*/  HADD2.F32 R23, -RZ, R20.H0_H0 ;  /* 0x20000014ff177230 */ /* 0x008fca0000004100 */
[----:B-1----:R-:W-:-:S04]  /*31a0*/  FMUL R16, R23, R14 ;  /* 0x0000000e17107220 */ /* 0x002fc80000400000 */
[----:B------:R-:W-:-:S05]  /*31b0*/  FFMA R16, R89, R11, R16 ;  /* 0x0000000b59107223 */ /* 0x000fca0000000010 */
[----:B------:R-:W-:-:S05]  /*31c0*/  F2FP.F16.F32.PACK_AB R16, RZ, R16 ;  /* 0x00000010ff10723e */ /* 0x000fca00000000ff */
[----:B------:R1:W-:Y:S01]  /*31d0*/  @P5 STG.E.U16 desc[UR12][R124.64], R16 ;  /* 0x000000107c005986 */ /* 0x0003e2000c10150c */
[----:B------:R-:W-:-:S05]  /*31e0*/  IADD3 R88, P5, R17, R6, RZ ;  /* 0x0000000611587210 */ /* 0x000fca0007fbe0ff */
[----:B------:R-:W-:Y:S01]  /*31f0*/  IMAD.X R89, R21, 0x1, R7, P5 ;  /* 0x0000000115597824 */ /* 0x000fe200028e0607 */
[----:B--2---:R-:W-:-:S04]  /*3200*/  IADD3 R22, P5, R8, UR22, RZ ;  /* 0x0000001608167c10 */ /* 0x004fc8000ffbe0ff */
[----:B------:R-:W-:Y:S02]  /*3210*/  IADD3.X R23, R9, UR4, RZ, P5, !PT ;  /* 0x0000000409177c10 */ /* 0x000fe4000affe4ff */
[----:B------:R-:W-:-:S04]  /*3220*/  ISETP.GT.AND P5, PT, R10, RZ, PT ;  /* 0x000000ff0a00720c */ /* 0x000fc80003fa4270 */
[----:B------:R-:W-:-:S13]  /*3230*/  ISETP.GT.AND P5, PT, R0, 0x48, P5 ;  /* 0x000000480000780c */ /* 0x000fda0002fa4270 */
[----:B-1----:R-:W-:Y:S05]  /*3240*/  @!P5 BRA `(.L_x_84) ;  /* 0x000000000004d947 */ /* 0x002fea0003800000 */
[----:B------:R1:W5:Y:S02]  /*3250*/  LDG.E.LTC128B.U16 R20, desc[UR12][R22.64] ;  /* 0x0000000c16147981 */ /* 0x000364000c1e1520 */
.L_x_84:
[----:B------:R-:W-:Y:S05]  /*3260*/  BSYNC B0 ;  /* 0x0000000000007941 */ /* 0x000fea0003800000 */
.L_x_83:
[----:B-----5:R-:W-:Y:S01]  /*3270*/  HADD2.F32 R125, -RZ, R20.H0_H0 ;  /* 0x20000014ff7d7230 */ /* 0x020fe20000004100 */
[----:B------:R-:W-:Y:S04]  /*3280*/  BSSY B0, `(.L_x_85) ;  /* 0x000000c000007945 */ /* 0x000fe80003800000 */
[----:B------:R-:W-:-:S04]  /*3290*/  FMUL R125, R125, R14 ;  /* 0x0000000e7d7d7220 */ /* 0x000fc80000400000 */
[----:B------:R-:W-:-:S05]  /*32a0*/  FFMA R125, R90, R11, R125 ;  /* 0x0000000b5a7d7223 */ /* 0x000fca000000007d */
[----:B------:R-:W-:-:S05]  /*32b0*/  F2FP.F16.F32.PACK_AB R125, RZ, R125 ;  /* 0x0000007dff7d723e */ /* 0x000fca00000000ff */
[----:B------:R2:W-:Y:S01]  /*32c0*/  @P5 STG.E.U16 desc[UR12][R88.64], R125 ;  /* 0x0000007d58005986 */ /* 0x0005e2000c10150c */
[----:B------:R-:W-:-:S05]  /*32d0*/  IADD3 R132, P5, R15, R6, RZ ;  /* 0x000000060f847210 */ /* 0x000fca0007fbe0ff */
[----:B------:R-:W-:Y:S01]  /*32e0*/  IMAD.X R133, R21, 0x1, R7, P5 ;  /* 0x0000000115857824 */ /* 0x000fe200028e0607 */
[----:B------:R-:W-:-:S13]  /*32f0*/  ISETP.GT.AND P5, PT, R0, 0x48, P6 ;  /* 0x000000480000780c */ /* 0x000fda00037a4270 */
[----:B--2---:R-:W-:Y:S05]  /*3300*/  @!P5 BRA `(.L_x_86) ;  /* 0x00000000000cd947 */ /* 0x004fea0003800000 */
[----:B------:R-:W-:-:S04]  /*3310*/  IADD3 R124, P6, R8, UR21, RZ ;  /* 0x00000015087c7c10 */ /* 0x000fc8000ffde0ff */
[----:B------:R-:W-:-:S05]  /*3320*/  IADD3.X R125, R9, UR4, RZ, P6, !PT ;  /* 0x00000004097d7c10 */ /* 0x000fca000b7fe4ff */
[----:B------:R2:W5:Y:S04]  /*3330*/  LDG.E.LTC128B.U16 R20, desc[UR12][R124.64] ;  /* 0x0000000c7c147981 */ /* 0x000568000c1e1520 */
.L_x_86:
[----:B------:R-:W-:Y:S05]  /*3340*/  BSYNC B0 ;  /* 0x0000000000007941 */ /* 0x000fea0003800000 */
.L_x_85:
[----:B--2--5:R-:W-:Y:S01]  /*3350*/  HADD2.F32 R125, -RZ, R20.H0_H0 ;  /* 0x20000014ff7d7230 */ /* 0x024fe20000004100 */
[----:B------:R-:W-:Y:S01]  /*3360*/  ULOP3.LUT UR20, UR22, 0x10, URZ, 0xfc, !UPT ;  /* 0x0000001016147892 */ /* 0x000fe2000f8efc3f */
[----:B------:R-:W-:-:S03]  /*3370*/  ISETP.GT.AND P6, PT, R10, 0x8, PT ;  /* 0x000000080a00780c */ /* 0x000fc60003fc4270 */
[----:B------:R-:W-:-:S04]  /*3380*/  FMUL R16, R125, R14 ;  /* 0x0000000e7d107220 */ /* 0x000fc80000400000 */
[----:B------:R-:W-:Y:S01]  /*3390*/  FFMA R16, R91, R11, R16 ;  /* 0x0000000b5b107223 */ /* 0x000fe20000000010 */
[----:B------:R-:W-:-:S04]  /*33a0*/  LOP3.LUT R91, R17, 0x20, RZ, 0xfc, !PT ;  /* 0x00000020115b7812 */ /* 0x000fc800078efcff */
[----:B------:R-:W-:-:S05]  /*33b0*/  F2FP.F16.F32.PACK_AB R16, RZ, R16 ;  /* 0x00000010ff10723e */ /* 0x000fca00000000ff */
[----:B------:R2:W-:Y:S01]  /*33c0*/  @P5 STG.E.U16 desc[UR12][R132.64], R16 ;  /* 0x0000001084005986 */ /* 0x0005e2000c10150c */
[----:B------:R-:W-:-:S05]  /*33d0*/  IADD3 R130, P5, R91, R2, RZ ;  /* 0x000000025b827210 */ /* 0x000fca0007fbe0ff */
[----:B------:R-:W-:Y:S01]  /*33e0*/  IMAD.X R131, R21, 0x1, R3, P5 ;  /* 0x0000000115837824 */ /* 0x000fe200028e0603 */
[----:B------:R-:W-:-:S04]  /*33f0*/  IADD3 R134, P5, R4, UR20, RZ ;  /* 0x0000001404867c10 */ /* 0x000fc8000ffbe0ff */
[----:B------:R-:W-:Y:S02]  /*3400*/  IADD3.X R135, R5, UR4, RZ, P5, !PT ;  /* 0x0000000405877c10 */ /* 0x000fe4000affe4ff */
[----:B------:R-:W-:-:S13]  /*3410*/  ISETP.GT.AND P5, PT, R0, 0x40, P6 ;  /* 0x000000400000780c */ /* 0x000fda00037a4270 */
[----:B------:R-:W3:Y:S01]  /*3420*/  @P5 LDG.E.LTC128B.U16 R20, desc[UR12][R134.64] ;  /* 0x0000000c86145981 */ /* 0x000ee2000c1e1520 */
[----:B------:R-:W-:Y:S01]  /*3430*/  ULOP3.LUT UR19, UR22, 0x12, URZ, 0xfc, !UPT ;  /* 0x0000001216137892 */ /* 0x000fe2000f8efc3f */
[----:B---3--:R-:W-:-:S05]  /*3440*/  HADD2.F32 R125, -RZ, R20.H0_H0 ;  /* 0x20000014ff7d7230 */ /* 0x008fca0000004100 */
[----:B------:R-:W-:-:S04]  /*3450*/  FMUL R125, R125, R14 ;  /* 0x0000000e7d7d7220 */ /* 0x000fc80000400000 */
[----:B------:R-:W-:-:S05]  /*3460*/  FFMA R125, R92, R11, R125 ;  /* 0x0000000b5c7d7223 */ /* 0x000fca000000007d */
[----:B------:R-:W-:-:S04]  /*3470*/  F2FP.F16.F32.PACK_AB R125, RZ, R125 ;  /* 0x0000007dff7d723e */ /* 0x000fc800000000ff */
[----:B------:R-:W-:Y:S02]  /*3480*/  PRMT R90, R125, 0x7610, R90 ;  /* 0x000076107d5a7816 */ /* 0x000fe4000000005a */
[----:B------:R-:W-:-:S03]  /*3490*/  LOP3.LUT R125, R17, 0x22, RZ, 0xfc, !PT ;  /* 0x00000022117d7812 */ /* 0x000fc600078efcff */
[----:B------:R3:W-:Y:S01]  /*34a0*/  @P5 STG.E.U16 desc[UR12][R126.64], R90 ;  /* 0x0000005a7e005986 */ /* 0x0007e2000c10150c */
[----:B--2---:R-:W-:-:S05]  /*34b0*/  IADD3 R132, P5, R125, R2, RZ ;  /* 0x000000027d847210 */ /* 0x004fca0007fbe0ff */
[----:B------:R-:W-:Y:S01]  /*34c0*/  IMAD.X R133, R21, 0x1, R3, P5 ;  /* 0x0000000115857824 */ /* 0x000fe200028e0603 */
[----:B------:R-:W-:-:S04]  /*34d0*/  IADD3 R134, P5, R4, UR19, RZ ;  /* 0x0000001304867c10 */ /* 0x000fc8000ffbe0ff */
[----:B------:R-:W-:Y:S02]  /*34e0*/  IADD3.X R135, R5, UR4, RZ, P5, !PT ;  /* 0x0000000405877c10 */ /* 0x000fe4000affe4ff */
[----:B------:R-:W-:-:S04]  /*34f0*/  ISETP.GT.AND P5, PT, R10, 0x9, PT ;  /* 0x000000090a00780c */ /* 0x000fc80003fa4270 */
[----:B------:R-:W-:-:S13]  /*3500*/  ISETP.GT.AND P5, PT, R0, 0x40, P5 ;  /* 0x000000400000780c */ /* 0x000fda0002fa4270 */
[----:B------:R-:W2:Y:S01]  /*3510*/  @P5 LDG.E.LTC128B.U16 R20, desc[UR12][R134.64] ;  /* 0x0000000c86145981 */ /* 0x000ea2000c1e1520 */
[----:B------:R-:W-:Y:S01]  /*3520*/  BSSY B0, `(.L_x_87) ;  /* 0x000000d000007945 */ /* 0x000fe20003800000 */
[----:B--2---:R-:W-:-:S05]  /*3530*/  HADD2.F32 R137, -RZ, R20.H0_H0 ;  /* 0x20000014ff897230 */ /* 0x004fca0000004100 */
[----:B------:R-:W-:-:S04]  /*3540*/  FMUL R16, R137, R14 ;  /* 0x0000000e89107220 */ /* 0x000fc80000400000 */
[----:B------:R-:W-:-:S05]  /*3550*/  FFMA R16, R93, R11, R16 ;  /* 0x0000000b5d107223 */ /* 0x000fca0000000010 */
[----:B------:R-:W-:-:S05]  /*3560*/  F2FP.F16.F32.PACK_AB R16, RZ, R16 ;  /* 0x00000010ff10723e */ /* 0x000fca00000000ff */
[----:B------:R2:W-:Y:S01]  /*3570*/  @P5 STG.E.U16 desc[UR12][R128.64], R16 ;  /* 0x0000001080005986 */ /* 0x0005e2000c10150c */
[----:B---3--:R-:W-:-:S05]  /*3580*/  IADD3 R126, P5, R123, R6, RZ ;  /* 0x000000067b7e7210 */ /* 0x008fca0007fbe0ff */
[----:B------:R-:W-:Y:S01]  /*3590*/  IMAD.X R127, R21, 0x1, R7, P5 ;  /* 0x00000001157f7824 */ /* 0x000fe200028e0607 */
[----:B------:R-:W-:-:S13]  /*35a0*/  ISETP.GT.AND P5, PT, R0, 0x48, P6 ;  /* 0x000000480000780c */ /* 0x000fda00037a4270 */
[----:B--2---:R-:W-:Y:S05]  /*35b0*/  @!P5 BRA `(.L_x_88) ;  /* 0x00000000000cd947 */ /* 0x004fea0003800000 */
[----:B------:R-:W-:-:S04]  /*35c0*/  IADD3 R92, P6, R8, UR20, RZ ;  /* 0x00000014085c7c10 */ /* 0x000fc8000ffde0ff */
[----:B------:R-:W-:-:S05]  /*35d0*/  IADD3.X R93, R9, UR4, RZ, P6, !PT ;  /* 0x00000004095d7c10 */ /* 0x000fca000b7fe4ff */
[----:B------:R2:W5:Y:S04]  /*35e0*/  LDG.E.LTC128B.U16 R20, desc[UR12][R92.64] ;  /* 0x0000000c5c147981 */ /* 0x000568000c1e1520 */
.L_x_88:
[----:B------:R-:W-:Y:S05]  /*35f0*/  BSYNC B0 ;  /* 0x0000000000007941 */ /* 0x000fea0003800000 */
.L_x_87:
[----:B--2--5:R-:W-:Y:S01]  /*3600*/  HADD2.F32 R93, -RZ, R20.H0_H0 ;  /* 0x20000014ff5d7230 */ /* 0x024fe20000004100 */
[----:B------:R-:W-:Y:S01]  /*3610*/  ISETP.GT.AND P6, PT, R10, 0x9, PT ;  /* 0x000000090a00780c */ /* 0x000fe20003fc4270 */
[----:B------:R-:W-:Y:S03]  /*3620*/  BSSY B0, `(.L_x_89) ;  /* 0x000000c000007945 */ /* 0x000fe60003800000 */
        /* <DEDUP_REMOVED lines=11> */
.L_x_90:
[----:B------:R-:W-:Y:S05]  /*36e0*/  BSYNC B0 ;  /* 0x0000000000007941 */ /* 0x000fea0003800000 */
.L_x_89:
[----:B--2--5:R-:W-:Y:S01]  /*36f0*/  HADD2.F32 R93, -RZ, R20.H0_H0 ;  /* 0x20000014ff5d7230 */ /* 0x024fe20000004100 */
[----:B------:R-:W-:Y:S01]  /*3700*/  ULOP3.LUT UR18, UR22, 0x20, URZ, 0xfc, !UPT ;  /* 0x0000002016127892 */ /* 0x000fe2000f8efc3f */
[----:B------:R-:W-:-:S03]  /*3710*/  ISETP.GT.AND P6, PT, R10, 0x10, PT ;  /* 0x000000100a00780c */ /* 0x000fc60003fc4270 */
[----:B------:R-:W-:Y:S01]  /*3720*/  FMUL R16, R93, R14 ;  /* 0x0000000e5d107220 */ /* 0x000fe20000400000 */
[----:B------:R-:W-:-:S03]  /*3730*/  LOP3.LUT R93, R17, 0x30, RZ, 0xfc, !PT ;  /* 0x00000030115d7812 */ /* 0x000fc600078efcff */
[----:B------:R-:W-:-:S05]  /*3740*/  FFMA R16, R95, R11, R16 ;  /* 0x0000000b5f107223 */ /* 0x000fca0000000010 */
        /* <DEDUP_REMOVED lines=36> */
.L_x_92:
[----:B------:R-:W-:Y:S05]  /*3990*/  BSYNC B0 ;  /* 0x0000000000007941 */ /* 0x000fea0003800000 */
.L_x_91:
        /* <DEDUP_REMOVED lines=14> */
.L_x_94:
[----:B------:R-:W-:Y:S05]  /*3a80*/  BSYNC B0 ;  /* 0x0000000000007941 */ /* 0x000fea0003800000 */
.L_x_93:
        /* <DEDUP_REMOVED lines=42> */
.L_x_96:
[----:B------:R-:W-:Y:S05]  /*3d30*/  BSYNC B0 ;  /* 0x0000000000007941 */ /* 0x000fea0003800000 */
.L_x_95:
        /* <DEDUP_REMOVED lines=14> */
.L_x_98:
[----:B------:R-:W-:Y:S05]  /*3e20*/  BSYNC B0 ;  /* 0x0000000000007941 */ /* 0x000fea0003800000 */
.L_x_97:
        /* <DEDUP_REMOVED lines=42> */
.L_x_100:
[----:B------:R-:W-:Y:S05]  /*40d0*/  BSYNC B0 ;  /* 0x0000000000007941 */ /* 0x000fea0003800000 */
.L_x_99:
        /* <DEDUP_REMOVED lines=14> */
.L_x_102:
[----:B------:R-:W-:Y:S05]  /*41c0*/  BSYNC B0 ;  /* 0x0000000000007941 */ /* 0x000fea0003800000 */
.L_x_101:
        /* <DEDUP_REMOVED lines=41> */
.L_x_104:
[----:B------:R-:W-:Y:S05]  /*4460*/  BSYNC B0 ;  /* 0x0000000000007941 */ /* 0x000fea0003800000 */
.L_x_103:
[----:B--2--5:R-:W-:Y:S01]  /*4470*/  HADD2.F32 R109, -RZ, R20.H0_H0 ;  /* 0x20000014ff6d7230 */ /* 0x024fe20000004100 */
        /* <DEDUP_REMOVED lines=12> */
.L_x_106:
[----:B------:R-:W-:Y:S05]  /*4540*/  BSYNC B0 ;  /* 0x0000000000007941 */ /* 0x000fea0003800000 */
.L_x_105:
[----:B--2--5:R-:W-:Y:S01]  /*4550*/  HADD2.F32 R109, -RZ, R20.H0_H0 ;  /* 0x20000014ff6d7230 */ /* 0x024fe20000004100 */
[----:B------:R-:W-:-:S04]  /*4560*/  ULOP3.LUT UR8, UR22, 0x60, URZ, 0xfc, !UPT ;  /* 0x0000006016087892 */ /* 0x000fc8000f8efc3f */
        /* <DEDUP_REMOVED lines=31> */
[----:B------:R-:W-:-:S05]  /*4760*/  IADD3 R112, P5, R105, R6, RZ ;  /* 0x0000000669707210 */ /* 0x000fca0007fbe0ff */
[----:B------:R-:W-:Y:S01]  /*4770*/  IMAD.X R113, R21, 0x1, R7, P5 ;  /* 0x0000000115717824 */ /* 0x000fe200028e0607 */
[----:B------:R-:W-:-:S13]  /*4780*/  ISETP.GT.AND P5, PT, R0, 0x48, P3 ;  /* 0x000000480000780c */ /* 0x000fda0001fa4270 */
[----:B---3--:R-:W-:Y:S05]  /*4790*/  @!P5 BRA `(.L_x_108) ;  /* 0x00000000000cd947 */ /* 0x008fea0003800000 */
[----:B------:R-:W-:-:S04]  /*47a0*/  IADD3 R2, P6, R8, UR8, RZ ;  /* 0x0000000808027c10 */ /* 0x000fc8000ffde0ff */
[----:B------:R-:W-:-:S05]  /*47b0*/  IADD3.X R3, R9, UR4, RZ, P6, !PT ;  /* 0x0000000409037c10 */ /* 0x000fca000b7fe4ff */
[----:B------:R2:W5:Y:S04]  /*47c0*/  LDG.E.LTC128B.U16 R20, desc[UR12][R2.64] ;  /* 0x0000000c02147981 */ /* 0x000568000c1e1520 */
.L_x_108:
[----:B------:R-:W-:Y:S05]  /*47d0*/  BSYNC B0 ;  /* 0x0000000000007941 */ /* 0x000fea0003800000 */
.L_x_107:
        /* <DEDUP_REMOVED lines=13> */
.L_x_110:
[----:B------:R-:W-:Y:S05]  /*48b0*/  BSYNC B0 ;  /* 0x0000000000007941 */ /* 0x000fea0003800000 */
.L_x_109:
[----:B--2--5:R-:W-:Y:S01]  /*48c0*/  HADD2.F32 R3, -RZ, R20.H0_H0 ;  /* 0x20000014ff037230 */ /* 0x024fe20000004100 */
[----:B------:R-:W-:-:S04]  /*48d0*/  ULOP3.LUT UR6, UR22, 0x70, URZ, 0xfc, !UPT ;  /* 0x0000007016067892 */ /* 0x000fc8000f8efc3f */
        /* <DEDUP_REMOVED lines=8> */
[----:B--2---:R-:W-:Y:S02]  /*4960*/  IADD3.X R3, R5, UR4, RZ, P5, !PT ;  /* 0x0000000405037c10 */ /* 0x004fe4000affe4ff */
[----:B------:R-:W-:-:S13]  /*4970*/  ISETP.GT.AND P5, PT, R0, 0x40, P1 ;  /* 0x000000400000780c */ /* 0x000fda0000fa4270 */
[----:B------:R-:W2:Y:S01]  /*4980*/  @P5 LDG.E.LTC128B.U16 R20, desc[UR12][R2.64] ;  /* 0x0000000c02145981 */ /* 0x000ea2000c1e1520 */
[----:B------:R-:W-:Y:S01]  /*4990*/  ULOP3.LUT UR5, UR22, 0x72, URZ, 0xfc, !UPT ;  /* 0x0000007216057892 */ /* 0x000fe2000f8efc3f */
[----:B--2---:R-:W-:-:S05]  /*49a0*/  HADD2.F32 R115, -RZ, R20.H0_H0 ;  /* 0x20000014ff737230 */ /* 0x004fca0000004100 */
[----:B------:R-:W-:-:S04]  /*49b0*/  FMUL R115, R115, R14 ;  /* 0x0000000e73737220 */ /* 0x000fc80000400000 */
[----:B------:R-:W-:-:S05]  /*49c0*/  FFMA R115, R116, R11, R115 ;  /* 0x0000000b74737223 */ /* 0x000fca0000000073 */
[----:B------:R-:W-:-:S05]  /*49d0*/  F2FP.F16.F32.PACK_AB R115, RZ, R115 ;  /* 0x00000073ff73723e */ /* 0x000fca00000000ff */
[----:B------:R-:W-:Y:S01]  /*49e0*/  @P5 STG.E.U16 desc[UR12][R126.64], R115 ;  /* 0x000000737e005986 */ /* 0x000fe2000c10150c */
[----:B------:R-:W-:-:S05]  /*49f0*/  IADD3 R6, P5, R111, R6, RZ ;  /* 0x000000066f067210 */ /* 0x000fca0007fbe0ff */
[----:B------:R-:W-:Y:S01]  /*4a00*/  IMAD.X R7, R21, 0x1, R7, P5 ;  /* 0x0000000115077824 */ /* 0x000fe200028e0607 */
[----:B----4-:R-:W-:-:S04]  /*4a10*/  IADD3 R4, P5, R4, UR5, RZ ;  /* 0x0000000504047c10 */ /* 0x010fc8000ffbe0ff */
[----:B------:R-:W-:Y:S02]  /*4a20*/  IADD3.X R5, R5, UR4, RZ, P5, !PT ;  /* 0x0000000405057c10 */ /* 0x000fe4000affe4ff */
[----:B------:R-:W-:-:S13]  /*4a30*/  ISETP.GT.AND P5, PT, R0, 0x40, P0 ;  /* 0x000000400000780c */ /* 0x000fda00007a4270 */
[----:B------:R-:W2:Y:S01]  /*4a40*/  @P5 LDG.E.LTC128B.U16 R20, desc[UR12][R4.64] ;  /* 0x0000000c04145981 */ /* 0x000ea2000c1e1520 */
[----:B------:R-:W-:Y:S01]  /*4a50*/  BSSY B0, `(.L_x_111) ;  /* 0x000000e000007945 */ /* 0x000fe20003800000 */
[----:B--2---:R-:W-:-:S05]  /*4a60*/  HADD2.F32 R3, -RZ, R20.H0_H0 ;  /* 0x20000014ff037230 */ /* 0x004fca0000004100 */
[----:B------:R-:W-:-:S04]  /*4a70*/  FMUL R2, R3, R14 ;  /* 0x0000000e03027220 */ /* 0x000fc80000400000 */
[----:B------:R-:W-:-:S05]  /*4a80*/  FFMA R2, R117, R11, R2 ;  /* 0x0000000b75027223 */ /* 0x000fca0000000002 */
[----:B------:R-:W-:-:S04]  /*4a90*/  F2FP.F16.F32.PACK_AB R2, RZ, R2 ;  /* 0x00000002ff02723e */ /* 0x000fc800000000ff */
[----:B------:R-:W-:-:S05]  /*4aa0*/  PRMT R3, R2, 0x7610, R3 ;  /* 0x0000761002037816 */ /* 0x000fca0000000003 */
[----:B------:R2:W-:Y:S01]  /*4ab0*/  @P5 STG.E.U16 desc[UR12][R128.64], R3 ;  /* 0x0000000380005986 */ /* 0x0005e2000c10150c */
[----:B------:R-:W-:-:S05]  /*4ac0*/  IADD3 R2, P5, R12, R17, RZ ;  /* 0x000000110c027210 */ /* 0x000fca0007fbe0ff */
[----:B--2---:R-:W-:Y:S01]  /*4ad0*/  IMAD.X R3, R13, 0x1, R21, P5 ;  /* 0x000000010d037824 */ /* 0x004fe200028e0615 */
[----:B------:R-:W-:-:S13]  /*4ae0*/  ISETP.GT.AND P5, PT, R0, 0x48, P1 ;  /* 0x000000480000780c */ /* 0x000fda0000fa4270 */
[----:B------:R-:W-:Y:S05]  /*4af0*/  @!P5 BRA `(.L_x_112) ;  /* 0x00000000000cd947 */ /* 0x000fea0003800000 */
[----:B------:R-:W-:-:S04]  /*4b00*/  IADD3 R4, P6, R8, UR6, RZ ;  /* 0x0000000608047c10 */ /* 0x000fc8000ffde0ff */
[----:B------:R-:W-:-:S05]  /*4b10*/  IADD3.X R5, R9, UR4, RZ, P6, !PT ;  /* 0x0000000409057c10 */ /* 0x000fca000b7fe4ff */
[----:B------:R2:W5:Y:S04]  /*4b20*/  LDG.E.LTC128B.U16 R20, desc[UR12][R4.64] ;  /* 0x0000000c04147981 */ /* 0x000568000c1e1520 */
.L_x_112:
[----:B------:R-:W-:Y:S05]  /*4b30*/  BSYNC B0 ;  /* 0x0000000000007941 */ /* 0x000fea0003800000 */
.L_x_111:
        /* <DEDUP_REMOVED lines=8> */
[----:B------:R-:W-:-:S04]  /*4bc0*/  IADD3 R4, P5, R8, UR5, RZ ;  /* 0x0000000508047c10 */ /* 0x000fc8000ffbe0ff */
[----:B--2---:R-:W-:Y:S02]  /*4bd0*/  IADD3.X R5, R9, UR4, RZ, P5, !PT ;  /* 0x0000000409057c10 */ /* 0x004fe4000affe4ff */
[----:B------:R-:W-:-:S13]  /*4be0*/  ISETP.GT.AND P5, PT, R0, 0x48, P0 ;  /* 0x000000480000780c */ /* 0x000fda00007a4270 */
[----:B------:R-:W-:Y:S05]  /*4bf0*/  @!P5 BRA `(.L_x_114) ;  /* 0x000000000004d947 */ /* 0x000fea0003800000 */
[----:B------:R2:W5:Y:S02]  /*4c00*/  LDG.E.LTC128B.U16 R20, desc[UR12][R4.64] ;  /* 0x0000000c04147981 */ /* 0x000564000c1e1520 */
.L_x_114:
[----:B------:R-:W-:Y:S05]  /*4c10*/  BSYNC B0 ;  /* 0x0000000000007941 */ /* 0x000fea0003800000 */
.L_x_113:
[----:B--2--5:R-:W-:Y:S01]  /*4c20*/  HADD2.F32 R5, -RZ, R20.H0_H0 ;  /* 0x20000014ff057230 */ /* 0x024fe20000004100 */
[----:B------:R-:W-:Y:S01]  /*4c30*/  ISETP.GT.AND P6, PT, R10, RZ, PT ;  /* 0x000000ff0a00720c */ /* 0x000fe20003fc4270 */
[----:B------:R-:W-:Y:S03]  /*4c40*/  BSSY B0, `(.L_x_115) ;  /* 0x000000d000007945 */ /* 0x000fe60003800000 */
        /* <DEDUP_REMOVED lines=12> */
.L_x_116:
[----:B------:R-:W-:Y:S05]  /*4d10*/  BSYNC B0 ;  /* 0x0000000000007941 */ /* 0x000fea0003800000 */
.L_x_115:
[----:B-----5:R-:W-:Y:S01]  /*4d20*/  HADD2.F32 R7, -RZ, R20.H0_H0 ;  /* 0x20000014ff077230 */ /* 0x020fe20000004100 */
        /* <DEDUP_REMOVED lines=13> */
.L_x_118:
[----:B------:R-:W-:Y:S05]  /*4e00*/  BSYNC B0 ;  /* 0x0000000000007941 */ /* 0x000fea0003800000 */
.L_x_117:
[----:B---3-5:R-:W-:Y:S01]  /*4e10*/  HADD2.F32 R7, -RZ, R20.H0_H0 ;  /* 0x20000014ff077230 */ /* 0x028fe20000004100 */
        /* <DEDUP_REMOVED lines=8> */
[----:B---3--:R-:W-:Y:S01]  /*4ea0*/  IMAD.X R7, R89, 0x1, R21, P5 ;  /* 0x0000000159077824 */ /* 0x008fe200028e0615 */
[----:B0-----:R-:W-:-:S04]  /*4eb0*/  IADD3 R8, P5, R22, UR22, RZ ;  /* 0x0000001616087c10 */ /* 0x001fc8000ffbe0ff */
[----:B------:R-:W-:Y:S02]  /*4ec0*/  IADD3.X R9, R23, UR4, RZ, P5, !PT ;  /* 0x0000000417097c10 */ /* 0x000fe4000affe4ff */
[----:B------:R-:W-:-:S13]  /*4ed0*/  ISETP.GT.AND P5, PT, R0, 0x88, P6 ;  /* 0x000000880000780c */ /* 0x000fda00037a4270 */
[----:B------:R-:W-:Y:S05]  /*4ee0*/  @!P5 BRA `(.L_x_120) ;  /* 0x000000000004d947 */ /* 0x000fea0003800000 */
[----:B------:R0:W5:Y:S02]  /*4ef0*/  LDG.E.LTC128B.U16 R20, desc[UR12][R8.64] ;  /* 0x0000000c08147981 */ /* 0x000164000c1e1520 */
.L_x_120:
[----:B------:R-:W-:Y:S05]  /*4f00*/  BSYNC B0 ;  /* 0x0000000000007941 */ /* 0x000fea0003800000 */
.L_x_119:
        /* <DEDUP_REMOVED lines=14> */
.L_x_122:
[----:B------:R-:W-:Y:S05]  /*4ff0*/  BSYNC B0 ;  /* 0x0000000000007941 */ /* 0x000fea0003800000 */
.L_x_121:
[----:B---3-5:R-:W-:Y:S01]  /*5000*/  HADD2.F32 R57, -RZ, R20.H0_H0 ;  /* 0x20000014ff397230 */ /* 0x028fe20000004100 */
        /* <DEDUP_REMOVED lines=13> */
.L_x_124:
[----:B------:R-:W-:Y:S05]  /*50e0*/  BSYNC B0 ;  /* 0x0000000000007941 */ /* 0x000fea0003800000 */
.L_x_123:
        /* <DEDUP_REMOVED lines=8> */
[----:B---3--:R-:W-:Y:S01]  /*5170*/  IMAD.X R59, R13, 0x1, R21, P5 ;  /* 0x000000010d3b7824 */ /* 0x008fe200028e0615 */
[----:B------:R-:W-:-:S13]  /*5180*/  ISETP.GT.AND P5, PT, R0, 0x80, P6 ;  /* 0x000000800000780c */ /* 0x000fda00037a4270 */
[----:B------:R-:W-:Y:S05]  /*5190*/  @!P5 BRA `(.L_x_126) ;  /* 0x00000000000cd947 */ /* 0x000fea0003800000 */
[----:B------:R-:W-:-:S04]  /*51a0*/  IADD3 R112, P6, R18, UR19, RZ ;  /* 0x0000001312707c10 */ /* 0x000fc8000ffde0ff */
[----:B------:R-:W-:-:S05]  /*51b0*/  IADD3.X R113, R19, UR4, RZ, P6, !PT ;  /* 0x0000000413717c10 */ /* 0x000fca000b7fe4ff */
[----:B------:R3:W5:Y:S04]  /*51c0*/  LDG.E.LTC128B.U16 R20, desc[UR12][R112.64] ;  /* 0x0000000c70147981 */ /* 0x000768000c1e1520 */
.L_x_126:
[----:B------:R-:W-:Y:S05]  /*51d0*/  BSYNC B0 ;  /* 0x0000000000007941 */ /* 0x000fea0003800000 */
.L_x_125:
        /* <DEDUP_REMOVED lines=14> */
.L_x_128:
[----:B------:R-:W-:Y:S05]  /*52c0*/  BSYNC B0 ;  /* 0x0000000000007941 */ /* 0x000fea0003800000 */
.L_x_127:
        /* <DEDUP_REMOVED lines=14> */
.L_x_130:
[----:B------:R-:W-:Y:S05]  /*53b0*/  BSYNC B0 ;  /* 0x0000000000007941 */ /* 0x000fea0003800000 */
.L_x_129:
        /* <DEDUP_REMOVED lines=14> */
.L_x_132:
[----:B------:R-:W-:Y:S05]  /*54a0*/  BSYNC B0 ;  /* 0x0000000000007941 */ /* 0x000fea0003800000 */
.L_x_131:
        /* <DEDUP_REMOVED lines=14> */
.L_x_134:
[----:B------:R-:W-:Y:S05]  /*5590*/  BSYNC B0 ;  /* 0x0000000000007941 */ /* 0x000fea0003800000 */
.L_x_133:
        /* <DEDUP_REMOVED lines=14> */
.L_x_136:
[----:B------:R-:W-:Y:S05]  /*5680*/  BSYNC B0 ;  /* 0x0000000000007941 */ /* 0x000fea0003800000 */
.L_x_135:
        /* <DEDUP_REMOVED lines=14> */
.L_x_138:
[----:B------:R-:W-:Y:S05]  /*5770*/  BSYNC B0 ;  /* 0x0000000000007941 */ /* 0x000fea0003800000 */
.L_x_137:
        /* <DEDUP_REMOVED lines=14> */
.L_x_140:
[----:B------:R-:W-:Y:S05]  /*5860*/  BSYNC B0 ;  /* 0x0000000000007941 */ /* 0x000fea0003800000 */
.L_x_139:
        /* <DEDUP_REMOVED lines=14> */
.L_x_142:
[----:B------:R-:W-:Y:S05]  /*5950*/  BSYNC B0 ;  /* 0x0000000000007941 */ /* 0x000fea0003800000 */
.L_x_141:
        /* <DEDUP_REMOVED lines=14> */
.L_x_144:
[----:B------:R-:W-:Y:S05]  /*5a40*/  BSYNC B0 ;  /* 0x0000000000007941 */ /* 0x000fea0003800000 */
.L_x_143:
        /* <DEDUP_REMOVED lines=14> */
.L_x_146:
[----:B------:R-:W-:Y:S05]  /*5b30*/  BSYNC B0 ;  /* 0x0000000000007941 */ /* 0x000fea0003800000 */
.L_x_145:
        /* <DEDUP_REMOVED lines=14> */
.L_x_148:
[----:B------:R-:W-:Y:S05]  /*5c20*/  BSYNC B0 ;  /* 0x0000000000007941 */ /* 0x000fea0003800000 */
.L_x_147:
        /* <DEDUP_REMOVED lines=14> */
.L_x_150:
[----:B------:R-:W-:Y:S05]  /*5d10*/  BSYNC B0 ;  /* 0x0000000000007941 */ /* 0x000fea0003800000 */
.L_x_149:
        /* <DEDUP_REMOVED lines=14> */
.L_x_152:
[----:B------:R-:W-:Y:S05]  /*5e00*/  BSYNC B0 ;  /* 0x0000000000007941 */ /* 0x000fea0003800000 */
.L_x_151:
        /* <DEDUP_REMOVED lines=14> */
.L_x_154:
[----:B------:R-:W-:Y:S05]  /*5ef0*/  BSYNC B0 ;  /* 0x0000000000007941 */ /* 0x000fea0003800000 */
.L_x_153:
        /* <DEDUP_REMOVED lines=14> */
.L_x_156:
[----:B------:R-:W-:Y:S05]  /*5fe0*/  BSYNC B0 ;  /* 0x0000000000007941 */ /* 0x000fea0003800000 */
.L_x_155:
[----:B---3-5:R-:W-:Y:S01]  /*5ff0*/  HADD2.F32 R59, -RZ, R20.H0_H0 ;  /* 0x20000014ff3b7230 */ /* 0x028fe20000004100 */
[----:B------:R-:W-:Y:S04]  /*6000*/  BSSY B0, `(.L_x_157) ;  /* 0x000000c000007945 */ /* 0x000fe80003800000 */
        /* <DEDUP_REMOVED lines=11> */
.L_x_158:
[----:B------:R-:W-:Y:S05]  /*60c0*/  BSYNC B0 ;  /* 0x0000000000007941 */ /* 0x000fea0003800000 */
.L_x_157:
        /* <DEDUP_REMOVED lines=14> */
.L_x_160:
[----:B------:R-:W-:Y:S05]  /*61b0*/  BSYNC B0 ;  /* 0x0000000000007941 */ /* 0x000fea0003800000 */
.L_x_159:
[----:B---3-5:R-:W-:Y:S01]  /*61c0*/  HADD2.F32 R61, -RZ, R20.H0_H0 ;  /* 0x20000014ff3d7230 */ /* 0x028fe20000004100 */
        /* <DEDUP_REMOVED lines=12> */
.L_x_162:
[----:B------:R-:W-:Y:S05]  /*6290*/  BSYNC B0 ;  /* 0x0000000000007941 */ /* 0x000fea0003800000 */
.L_x_161:
        /* <DEDUP_REMOVED lines=13> */
.L_x_164:
[----:B------:R-:W-:Y:S05]  /*6370*/  BSYNC B0 ;  /* 0x0000000000007941 */ /* 0x000fea0003800000 */
.L_x_163:
        /* <DEDUP_REMOVED lines=13> */
.L_x_166:
[----:B------:R-:W-:Y:S05]  /*6450*/  BSYNC B0 ;  /* 0x0000000000007941 */ /* 0x000fea0003800000 */
.L_x_165:
        /* <DEDUP_REMOVED lines=13> */
.L_x_168:
[----:B------:R-:W-:Y:S05]  /*6530*/  BSYNC B0 ;  /* 0x0000000000007941 */ /* 0x000fea0003800000 */
.L_x_167:
        /* <DEDUP_REMOVED lines=13> */
.L_x_170:
[----:B------:R-:W-:Y:S05]  /*6610*/  BSYNC B0 ;  /* 0x0000000000007941 */ /* 0x000fea0003800000 */
.L_x_169:
        /* <DEDUP_REMOVED lines=13> */
.L_x_172:
[----:B------:R-:W-:Y:S05]  /*66f0*/  BSYNC B0 ;  /* 0x0000000000007941 */ /* 0x000fea0003800000 */
.L_x_171:
        /* <DEDUP_REMOVED lines=8> */
[----:B------:R-:W-:-:S04]  /*6780*/  IADD3 R18, P5, R18, UR5, RZ ;  /* 0x0000000512127c10 */ /* 0x000fc8000ffbe0ff */
[----:B------:R-:W-:Y:S02]  /*6790*/  IADD3.X R19, R19, UR4, RZ, P5, !PT ;  /* 0x0000000413137c10 */ /* 0x000fe4000affe4ff */
[----:B------:R-:W-:-:S13]  /*67a0*/  ISETP.GT.AND P5, PT, R0, 0x80, P0 ;  /* 0x000000800000780c */ /* 0x000fda00007a4270 */
[----:B------:R-:W-:Y:S05]  /*67b0*/  @!P5 BRA `(.L_x_174) ;  /* 0x000000000004d947 */ /* 0x000fea0003800000 */
[----:B------:R3:W5:Y:S02]  /*67c0*/  LDG.E.LTC128B.U16 R20, desc[UR12][R18.64] ;  /* 0x0000000c12147981 */ /* 0x000764000c1e1520 */
.L_x_174:
[----:B------:R-:W-:Y:S05]  /*67d0*/  BSYNC B0 ;  /* 0x0000000000007941 */ /* 0x000fea0003800000 */
.L_x_173:
        /* <DEDUP_REMOVED lines=13> */
.L_x_176:
[----:B------:R-:W-:Y:S05]  /*68b0*/  BSYNC B0 ;  /* 0x0000000000007941 */ /* 0x000fea0003800000 */
.L_x_175:
        /* <DEDUP_REMOVED lines=9> */
[----:B---3--:R-:W-:Y:S02]  /*6950*/  IADD3.X R13, R23, UR4, RZ, P5, !PT ;  /* 0x00000004170d7c10 */ /* 0x008fe4000affe4ff */
[----:B------:R-:W-:-:S13]  /*6960*/  ISETP.GT.AND P5, PT, R0, 0x88, P0 ;  /* 0x000000880000780c */ /* 0x000fda00007a4270 */
[----:B------:R-:W-:Y:S05]  /*6970*/  @!P5 BRA `(.L_x_178) ;  /* 0x000000000004d947 */ /* 0x000fea0003800000 */
[----:B------:R3:W5:Y:S02]  /*6980*/  LDG.E.LTC128B.U16 R20, desc[UR12][R12.64] ;  /* 0x0000000c0c147981 */ /* 0x000764000c1e1520 */
.L_x_178:
[----:B------:R-:W-:Y:S05]  /*6990*/  BSYNC B0 ;  /* 0x0000000000007941 */ /* 0x000fea0003800000 */
.L_x_177:
        /* <DEDUP_REMOVED lines=15> */
.L_x_180:
[----:B------:R-:W-:Y:S05]  /*6a90*/  BSYNC B0 ;  /* 0x0000000000007941 */ /* 0x000fea0003800000 */
.L_x_179:
        /* <DEDUP_REMOVED lines=11> */
[----:B-1----:R-:W-:-:S04]  /*6b50*/  IADD3 R22, P6, R4, UR21, RZ ;  /* 0x0000001504167c10 */ /* 0x002fc8000ffde0ff */
[----:B------:R-:W-:-:S05]  /*6b60*/  IADD3.X R23, R5, UR4, RZ, P6, !PT ;  /* 0x0000000405177c10 */ /* 0x000fca000b7fe4ff */
[----:B------:R3:W5:Y:S04]  /*6b70*/  LDG.E.LTC128B.U16 R20, desc[UR12][R22.64] ;  /* 0x0000000c16147981 */ /* 0x000768000c1e1520 */
.L_x_182:
[----:B------:R-:W-:Y:S05]  /*6b80*/  BSYNC B0 ;  /* 0x0000000000007941 */ /* 0x000fea0003800000 */
.L_x_181:
[----:B-1-3-5:R-:W-:Y:S01]  /*6b90*/  HADD2.F32 R23, -RZ, R20.H0_H0 ;  /* 0x20000014ff177230 */ /* 0x02afe20000004100 */
[----:B------:R-:W-:Y:S01]  /*6ba0*/  ISETP.GT.AND P6, PT, R10, RZ, PT ;  /* 0x000000ff0a00720c */ /* 0x000fe20003fc4270 */
[----:B------:R-:W-:Y:S03]  /*6bb0*/  BSSY B0, `(.L_x_183) ;  /* 0x000000e000007945 */ /* 0x000fe60003800000 */
[----:B------:R-:W-:-:S04]  /*6bc0*/  FMUL R16, R23, R14 ;  /* 0x0000000e17107220 */ /* 0x000fc80000400000 */
[----:B------:R-:W-:-:S05]  /*6bd0*/  FFMA R16, R25, R11, R16 ;  /* 0x0000000b19107223 */ /* 0x000fca0000000010 */
[----:B------:R-:W-:-:S04]  /*6be0*/  F2FP.F16.F32.PACK_AB R16, RZ, R16 ;  /* 0x00000010ff10723e */ /* 0x000fc800000000ff */
[----:B------:R-:W-:Y:S02]  /*6bf0*/  PRMT R23, R16, 0x7610, R23 ;  /* 0x0000761010177816 */ /* 0x000fe40000000017 */
[----:B------:R-:W-:-:S03]  /*6c00*/  PRMT R16, R20, 0x7610, R16 ;  /* 0x0000761014107816 */ /* 0x000fc60000000010 */
[----:B------:R1:W-:Y:S01]  /*6c10*/  @P5 STG.E.U16 desc[UR12][R60.64], R23 ;  /* 0x000000173c005986 */ /* 0x0003e2000c10150c */
[----:B------:R-:W-:-:S05]  /*6c20*/  IADD3 R22, P5, R6, R17, RZ ;  /* 0x0000001106167210 */ /* 0x000fca0007fbe0ff */
[----:B-1----:R-:W-:Y:S01]  /*6c30*/  IMAD.X R23, R7, 0x1, R21, P5 ;  /* 0x0000000107177824 */ /* 0x002fe200028e0615 */
[----:B------:R-:W-:-:S13]  /*6c40*/  ISETP.GT.AND P5, PT, R0, 0xc8, P6 ;  /* 0x000000c80000780c */ /* 0x000fda00037a4270 */
[----:B------:R-:W-:Y:S05]  /*6c50*/  @!P5 BRA `(.L_x_184) ;  /* 0x00000000000cd947 */ /* 0x000fea0003800000 */
[----:B------:R-:W-:-:S04]  /*6c60*/  IADD3 R16, P6, R8, UR22, RZ ;  /* 0x0000001608107c10 */ /* 0x000fc8000ffde0ff */
[----:B------:R-:W-:-:S05]  /*6c70*/  IADD3.X R17, R9, UR4, RZ, P6, !PT ;  /* 0x0000000409117c10 */ /* 0x000fca000b7fe4ff */
[----:B------:R1:W5:Y:S04]  /*6c80*/  LDG.E.LTC128B.U16 R16, desc[UR12][R16.64] ;  /* 0x0000000c10107981 */ /* 0x000368000c1e1520 */
.L_x_184:
[----:B------:R-:W-:Y:S05]  /*6c90*/  BSYNC B0 ;  /* 0x0000000000007941 */ /* 0x000fea0003800000 */
.L_x_183:
[----:B-1---5:R-:W-:Y:S01]  /*6ca0*/  HADD2.F32 R17, -RZ, R16.H0_H0 ;  /* 0x20000010ff117230 */ /* 0x022fe20000004100 */
        /* <DEDUP_REMOVED lines=9> */
[----:B-1----:R-:W-:Y:S05]  /*6d40*/  @!P5 BRA `(.L_x_186) ;  /* 0x00000000000cd947 */ /* 0x002fea0003800000 */
[----:B------:R-:W-:-:S04]  /*6d50*/  IADD3 R16, P6, R8, UR21, RZ ;  /* 0x0000001508107c10 */ /* 0x000fc8000ffde0ff */
[----:B------:R-:W-:-:S05]  /*6d60*/  IADD3.X R17, R9, UR4, RZ, P6, !PT ;  /* 0x0000000409117c10 */ /* 0x000fca000b7fe4ff */
[----:B------:R1:W5:Y:S04]  /*6d70*/  LDG.E.LTC128B.U16 R16, desc[UR12][R16.64] ;  /* 0x0000000c10107981 */ /* 0x000368000c1e1520 */
.L_x_186:
[----:B------:R-:W-:Y:S05]  /*6d80*/  BSYNC B0 ;  /* 0x0000000000007941 */ /* 0x000fea0003800000 */
.L_x_185:
        /* <DEDUP_REMOVED lines=12> */
[----:B-1----:R-:W-:-:S05]  /*6e50*/  IADD3.X R17, R5, UR4, RZ, P6, !PT ;  /* 0x0000000405117c10 */ /* 0x002fca000b7fe4ff */
[----:B------:R3:W5:Y:S04]  /*6e60*/  LDG.E.LTC128B.U16 R16, desc[UR12][R16.64] ;  /* 0x0000000c10107981 */ /* 0x000768000c1e1520 */
.L_x_188:
[----:B------:R-:W-:Y:S05]  /*6e70*/  BSYNC B0 ;  /* 0x0000000000007941 */ /* 0x000fea0003800000 */
.L_x_187:
[----:B-----5:R-:W-:Y:S01]  /*6e80*/  HADD2.F32 R15, -RZ, R16.H0_H0 ;  /* 0x20000010ff0f7230 */ /* 0x020fe20000004100 */
[----:B------:R-:W-:Y:S01]  /*6e90*/  ISETP.GT.AND P6, PT, R10, 0x9, PT ;  /* 0x000000090a00780c */ /* 0x000fe20003fc4270 */
[----:B------:R-:W-:Y:S03]  /*6ea0*/  BSSY B0, `(.L_x_189) ;  /* 0x000000e000007945 */ /* 0x000fe60003800000 */
[----:B------:R-:W-:-:S04]  /*6eb0*/  FMUL R15, R15, R14 ;  /* 0x0000000e0f0f7220 */ /* 0x000fc80000400000 */
[----:B------:R-:W-:-:S05]  /*6ec0*/  FFMA R15, R28, R11, R15 ;  /* 0x0000000b1c0f7223 */ /* 0x000fca000000000f */
[----:B------:R-:W-:-:S04]  /*6ed0*/  F2FP.F16.F32.PACK_AB R15, RZ, R15 ;  /* 0x0000000fff0f723e */ /* 0x000fc800000000ff */
[----:B-1-3--:R-:W-:Y:S02]  /*6ee0*/  PRMT R17, R15, 0x7610, R17 ;  /* 0x000076100f117816 */ /* 0x00afe40000000011 */
[----:B------:R-:W-:-:S03]  /*6ef0*/  PRMT R15, R16, 0x7610, R15 ;  /* 0x00007610100f7816 */ /* 0x000fc6000000000f */
        /* <DEDUP_REMOVED lines=8> */
.L_x_190:
[----:B------:R-:W-:Y:S05]  /*6f80*/  BSYNC B0 ;  /* 0x0000000000007941 */ /* 0x000fea0003800000 */
.L_x_189:
[----:B-1---5:R-:W-:Y:S01]  /*6f90*/  HADD2.F32 R13, -RZ, R15.H0_H0 ;  /* 0x2000000fff0d7230 */ /* 0x022fe20000004100 */
[----:B------:R-:W-:Y:S01]  /*6fa0*/  ISETP.GT.AND P6, PT, R10, 0x8, PT ;  /* 0x000000080a00780c */ /* 0x000fe20003fc4270 */
        /* <DEDUP_REMOVED lines=14> */
.L_x_192:
[----:B------:R-:W-:Y:S05]  /*7090*/  BSYNC B0 ;  /* 0x0000000000007941 */ /* 0x000fea0003800000 */
.L_x_191:
        /* <DEDUP_REMOVED lines=14> */
.L_x_194:
[----:B------:R-:W-:Y:S05]  /*7180*/  BSYNC B0 ;  /* 0x0000000000007941 */ /* 0x000fea0003800000 */
.L_x_193:
        /* <DEDUP_REMOVED lines=14> */
.L_x_196:
[----:B------:R-:W-:Y:S05]  /*7270*/  BSYNC B0 ;  /* 0x0000000000007941 */ /* 0x000fea0003800000 */
.L_x_195:
        /* <DEDUP_REMOVED lines=14> */
.L_x_198:
[----:B------:R-:W-:Y:S05]  /*7360*/  BSYNC B0 ;  /* 0x0000000000007941 */ /* 0x000fea0003800000 */
.L_x_197:
[----:B-1---5:R-:W-:Y:S01]  /*7370*/  HADD2.F32 R13, -RZ, R12.H0_H0 ;  /* 0x2000000cff0d7230 */ /* 0x022fe20000004100 */
[----:B------:R-:W-:Y:S01]  /*7380*/  ISETP.GT.AND P6, PT, R10, 0x10, PT ;  /* 0x000000100a00780c */ /* 0x000fe20003fc4270 */
        /* <DEDUP_REMOVED lines=13> */
.L_x_200:
[----:B------:R-:W-:Y:S05]  /*7460*/  BSYNC B0 ;  /* 0x0000000000007941 */ /* 0x000fea0003800000 */
.L_x_199:
        /* <DEDUP_REMOVED lines=14> */
.L_x_202:
[----:B------:R-:W-:Y:S05]  /*7550*/  BSYNC B0 ;  /* 0x0000000000007941 */ /* 0x000fea0003800000 */
.L_x_201:
        /* <DEDUP_REMOVED lines=14> */
.L_x_204:
[----:B------:R-:W-:Y:S05]  /*7640*/  BSYNC B0 ;  /* 0x0000000000007941 */ /* 0x000fea0003800000 */
.L_x_203:
        /* <DEDUP_REMOVED lines=14> */
.L_x_206:
[----:B------:R-:W-:Y:S05]  /*7730*/  BSYNC B0 ;  /* 0x0000000000007941 */ /* 0x000fea0003800000 */
.L_x_205:
        /* <DEDUP_REMOVED lines=15> */
.L_x_208:
[----:B------:R-:W-:Y:S05]  /*7830*/  BSYNC B0 ;  /* 0x0000000000007941 */ /* 0x000fea0003800000 */
.L_x_207:
        /* <DEDUP_REMOVED lines=14> */
.L_x_210:
[----:B------:R-:W-:Y:S05]  /*7920*/  BSYNC B0 ;  /* 0x0000000000007941 */ /* 0x000fea0003800000 */
.L_x_209:
        /* <DEDUP_REMOVED lines=15> */
.L_x_212:
[----:B------:R-:W-:Y:S05]  /*7a20*/  BSYNC B0 ;  /* 0x0000000000007941 */ /* 0x000fea0003800000 */
.L_x_211:
        /* <DEDUP_REMOVED lines=14> */
.L_x_214:
[----:B------:R-:W-:Y:S05]  /*7b10*/  BSYNC B0 ;  /* 0x0000000000007941 */ /* 0x000fea0003800000 */
.L_x_213:
[----:B-1---5:R-:W-:Y:S01]  /*7b20*/  HADD2.F32 R13, -RZ, R12.H0_H0 ;  /* 0x2000000cff0d7230 */ /* 0x022fe20000004100 */
[----:B------:R-:W-:Y:S01]  /*7b30*/  ISETP.GT.AND P6, PT, R10, 0x20, PT ;  /* 0x000000200a00780c */ /* 0x000fe20003fc4270 */
[----:B------:R-:W-:Y:S03]  /*7b40*/  BSSY B0, `(.L_x_215) ;  /* 0x000000a000007945 */ /* 0x000fe60003800000 */
[----:B------:R-:W-:-:S04]  /*7b50*/  FMUL R20, R13, R14 ;  /* 0x0000000e0d147220 */ /* 0x000fc80000400000 */
[----:B------:R-:W-:-:S05]  /*7b60*/  FFMA R20, R41, R11, R20 ;  /* 0x0000000b29147223 */ /* 0x000fca0000000014 */
[----:B------:R-:W-:-:S05]  /*7b70*/  F2FP.F16.F32.PACK_AB R20, RZ, R20 ;  /* 0x00000014ff14723e */ /* 0x000fca00000000ff */
[----:B------:R1:W-:Y:S01]  /*7b80*/  @P5 STG.E.U16 desc[UR12][R24.64], R20 ;  /* 0x0000001418005986 */ /* 0x0003e2000c10150c */
[----:B------:R-:W-:-:S13]  /*7b90*/  ISETP.GT.AND P5, PT, R0, 0xc8, P6 ;  /* 0x000000c80000780c */ /* 0x000fda00037a4270 */
[----:B-1----:R-:W-:Y:S05]  /*7ba0*/  @!P5 BRA `(.L_x_216) ;  /* 0x00000000000cd947 */ /* 0x002fea0003800000 */
[----:B------:R-:W-:-:S04]  /*7bb0*/  IADD3 R12, P6, R8, UR14, RZ ;  /* 0x0000000e080c7c10 */ /* 0x000fc8000ffde0ff */
[----:B------:R-:W-:-:S05]  /*7bc0*/  IADD3.X R13, R9, UR4, RZ, P6, !PT ;  /* 0x00000004090d7c10 */ /* 0x000fca000b7fe4ff */
[----:B------:R1:W5:Y:S04]  /*7bd0*/  LDG.E.LTC128B.U16 R12, desc[UR12][R12.64] ;  /* 0x0000000c0c0c7981 */ /* 0x000368000c1e1520 */
.L_x_216:
[----:B------:R-:W-:Y:S05]  /*7be0*/  BSYNC B0 ;  /* 0x0000000000007941 */ /* 0x000fea0003800000 */
.L_x_215:
        /* <DEDUP_REMOVED lines=12> */
.L_x_218:
[----:B------:R-:W-:Y:S05]  /*7cb0*/  BSYNC B0 ;  /* 0x0000000000007941 */ /* 0x000fea0003800000 */
.L_x_217:
        /* <DEDUP_REMOVED lines=15> */
.L_x_220:
[----:B------:R-:W-:Y:S05]  /*7db0*/  BSYNC B0 ;  /* 0x0000000000007941 */ /* 0x000fea0003800000 */
.L_x_219:
[----:B-1---5:R-:W-:Y:S01]  /*7dc0*/  HADD2.F32 R13, -RZ, R12.H0_H0 ;  /* 0x2000000cff0d7230 */ /* 0x022fe20000004100 */
        /* <DEDUP_REMOVED lines=12> */
.L_x_222:
[----:B------:R-:W-:Y:S05]  /*7e90*/  BSYNC B0 ;  /* 0x0000000000007941 */ /* 0x000fea0003800000 */
.L_x_221:
[----:B-1---5:R-:W-:Y:S01]  /*7ea0*/  HADD2.F32 R13, -RZ, R12.H0_H0 ;  /* 0x2000000cff0d7230 */ /* 0x022fe20000004100 */
[----:B------:R-:W-:Y:S01]  /*7eb0*/  ISETP.GT.AND P6, PT, R10, 0x28, PT ;  /* 0x000000280a00780c */ /* 0x000fe20003fc4270 */
[----:B------:R-:W-:Y:S03]  /*7ec0*/  BSSY B0, `(.L_x_223) ;  /* 0x000000c000007945 */ /* 0x000fe60003800000 */
[----:B------:R-:W-:Y:S01]  /*7ed0*/  FMUL R10, R13, R14 ;  /* 0x0000000e0d0a7220 */ /* 0x000fe20000400000 */
[----:B------:R-:W-:-:S03]  /*7ee0*/  ISETP.GT.AND P6, PT, R0, 0xc8, P6 ;  /* 0x000000c80000780c */ /* 0x000fc600037c4270 */
[----:B------:R-:W-:-:S05]  /*7ef0*/  FFMA R10, R45, R11, R10 ;  /* 0x0000000b2d0a7223 */ /* 0x000fca000000000a */
[----:B------:R-:W-:-:S04]  /*7f00*/  F2FP.F16.F32.PACK_AB R10, RZ, R10 ;  /* 0x0000000aff0a723e */ /* 0x000fc800000000ff */
[----:B------:R-:W-:Y:S02]  /*7f10*/  PRMT R13, R10, 0x7610, R13 ;  /* 0x000076100a0d7816 */ /* 0x000fe4000000000d */
[----:B------:R-:W-:-:S03]  /*7f20*/  PRMT R10, R12, 0x7610, R10 ;  /* 0x000076100c0a7816 */ /* 0x000fc6000000000a */
[----:B------:R1:W-:Y:S01]  /*7f30*/  @P5 STG.E.U16 desc[UR12][R18.64], R13 ;  /* 0x0000000d12005986 */ /* 0x0003e2000c10150c */
[----:B------:R-:W-:Y:S05]  /*7f40*/  @!P6 BRA `(.L_x_224) ;  /* 0x00000000000ce947 */ /* 0x000fea0003800000 */
[----:B------:R-:W-:-:S04]  /*7f50*/  IADD3 R12, P5, R8, UR10, RZ ;  /* 0x0000000a080c7c10 */ /* 0x000fc8000ffbe0ff */
[----:B-1----:R-:W-:-:S05]  /*7f60*/  IADD3.X R13, R9, UR4, RZ, P5, !PT ;  /* 0x00000004090d7c10 */ /* 0x002fca000affe4ff */
[----:B------:R3:W5:Y:S04]  /*7f70*/  LDG.E.LTC128B.U16 R10, desc[UR12][R12.64] ;  /* 0x0000000c0c0a7981 */ /* 0x000768000c1e1520 */
.L_x_224:
[----:B------:R-:W-:Y:S05]  /*7f80*/  BSYNC B0 ;  /* 0x0000000000007941 */ /* 0x000fea0003800000 */
.L_x_223:
[----:B-1-3-5:R-:W-:Y:S01]  /*7f90*/  HADD2.F32 R13, -RZ, R10.H0_H0 ;  /* 0x2000000aff0d7230 */ /* 0x02afe20000004100 */
[----:B------:R-:W-:Y:S01]  /*7fa0*/  IADD3 R12, P5, R6, R101, RZ ;  /* 0x00000065060c7210 */ /* 0x000fe20007fbe0ff */
[----:B------:R-:W-:Y:S01]  /*7fb0*/  BSSY B0, `(.L_x_225) ;  /* 0x000000b000007945 */ /* 0x000fe20003800000 */
[----:B------:R-:W-:Y:S02]  /*7fc0*/  ISETP.GT.AND P4, PT, R0, 0xc8, P4 ;  /* 0x000000c80000780c */ /* 0x000fe40002784270 */
[----:B------:R-:W-:-:S04]  /*7fd0*/  FMUL R13, R13, R14 ;  /* 0x0000000e0d0d7220 */ /* 0x000fc80000400000 */
[----:B------:R-:W-:-:S05]  /*7fe0*/  FFMA R13, R46, R11, R13 ;  /* 0x0000000b2e0d7223 */ /* 0x000fca000000000d */
[----:B------:R-:W-:Y:S01]  /*7ff0*/  F2FP.F16.F32.PACK_AB R15, RZ, R13 ;  /* 0x0000000dff0f723e */ /* 0x000fe200000000ff */
[----:B------:R-:W-:-:S05]  /*8000*/  IMAD.X R13, R7, 0x1, R21, P5 ;  /* 0x00000001070d7824 */ /* 0x000fca00028e0615 */
[----:B------:R1:W-:Y:S01]  /*8010*/  @P6 STG.E.U16 desc[UR12][R12.64], R15 ;  /* 0x0000000f0c006986 */ /* 0x0003e2000c10150c */
[----:B------:R-:W-:Y:S05]  /*8020*/  @!P4 BRA `(.L_x_226) ;  /* 0x00000000000cc947 */ /* 0x000fea0003800000 */
[----:B-1----:R-:W-:-:S04]  /*8030*/  IADD3 R12, P5, R8, UR9, RZ ;  /* 0x00000009080c7c10 */ /* 0x002fc8000ffbe0ff */
[----:B------:R-:W-:-:S05]  /*8040*/  IADD3.X R13, R9, UR4, RZ, P5, !PT ;  /* 0x00000004090d7c10 */ /* 0x000fca000affe4ff */
[----:B------:R3:W5:Y:S04]  /*8050*/  LDG.E.LTC128B.U16 R10, desc[UR12][R12.64] ;  /* 0x0000000c0c0a7981 */ /* 0x000768000c1e1520 */
.L_x_226:
[----:B------:R-:W-:Y:S05]  /*8060*/  BSYNC B0 ;  /* 0x0000000000007941 */ /* 0x000fea0003800000 */
.L_x_225:
[----:B-1-3-5:R-:W-:Y:S01]  /*8070*/  HADD2.F32 R13, -RZ, R10.H0_H0 ;  /* 0x2000000aff0d7230 */ /* 0x02afe20000004100 */
[----:B------:R-:W-:Y:S01]  /*8080*/  ISETP.GT.AND P5, PT, R0, 0xc0, P3 ;  /* 0x000000c00000780c */ /* 0x000fe20001fa4270 */
[----:B------:R-:W-:Y:S03]  /*8090*/  BSSY B0, `(.L_x_227) ;  /* 0x000000b000007945 */ /* 0x000fe60003800000 */
[----:B------:R-:W-:-:S04]  /*80a0*/  FMUL R12, R13, R14 ;  /* 0x0000000e0d0c7220 */ /* 0x000fc80000400000 */
[----:B------:R-:W-:Y:S01]  /*80b0*/  FFMA R47, R47, R11, R12 ;  /* 0x0000000b2f2f7223 */ /* 0x000fe2000000000c */
[----:B------:R-:W-:-:S04]  /*80c0*/  IADD3 R12, P6, R6, R103, RZ ;  /* 0x00000067060c7210 */ /* 0x000fc80007fde0ff */
[----:B------:R-:W-:Y:S01]  /*80d0*/  F2FP.F16.F32.PACK_AB R47, RZ, R47 ;  /* 0x0000002fff2f723e */ /* 0x000fe200000000ff */
[----:B------:R-:W-:-:S05]  /*80e0*/  IMAD.X R13, R7, 0x1, R21, P6 ;  /* 0x00000001070d7824 */ /* 0x000fca00030e0615 */
[----:B------:R1:W-:Y:S01]  /*80f0*/  @P4 STG.E.U16 desc[UR12][R12.64], R47 ;  /* 0x0000002f0c004986 */ /* 0x0003e2000c10150c */
[----:B------:R-:W-:Y:S05]  /*8100*/  @!P5 BRA `(.L_x_228) ;  /* 0x00000000000cd947 */ /* 0x000fea0003800000 */
[----:B-1----:R-:W-:-:S04]  /*8110*/  IADD3 R12, P4, R4, UR8, RZ ;  /* 0x00000008040c7c10 */ /* 0x002fc8000ff9e0ff */
[----:B------:R-:W-:-:S05]  /*8120*/  IADD3.X R13, R5, UR4, RZ, P4, !PT ;  /* 0x00000004050d7c10 */ /* 0x000fca000a7fe4ff */
[----:B------:R3:W5:Y:S04]  /*8130*/  LDG.E.LTC128B.U16 R10, desc[UR12][R12.64] ;  /* 0x0000000c0c0a7981 */ /* 0x000768000c1e1520 */
.L_x_228:
[----:B------:R-:W-:Y:S05]  /*8140*/  BSYNC B0 ;  /* 0x0000000000007941 */ /* 0x000fea0003800000 */
.L_x_227:
        /* <DEDUP_REMOVED lines=13> */
.L_x_230:
[----:B------:R-:W-:Y:S05]  /*8220*/  BSYNC B0 ;  /* 0x0000000000007941 */ /* 0x000fea0003800000 */
.L_x_229:
        /* <DEDUP_REMOVED lines=13> */
.L_x_232:
[----:B------:R-:W-:Y:S05]  /*8300*/  BSYNC B0 ;  /* 0x0000000000007941 */ /* 0x000fea0003800000 */
.L_x_231:
        /* <DEDUP_REMOVED lines=13> */
.L_x_234:
[----:B------:R-:W-:Y:S05]  /*83e0*/  BSYNC B0 ;  /* 0x0000000000007941 */ /* 0x000fea0003800000 */
.L_x_233:
        /* <DEDUP_REMOVED lines=13> */
.L_x_236:
[----:B------:R-:W-:Y:S05]  /*84c0*/  BSYNC B0 ;  /* 0x0000000000007941 */ /* 0x000fea0003800000 */
.L_x_235:
[----:B-1-3-5:R-:W-:Y:S01]  /*84d0*/  HADD2.F32 R13, -RZ, R10.H0_H0 ;  /* 0x2000000aff0d7230 */ /* 0x02afe20000004100 */
[----:B------:R-:W-:Y:S01]  /*84e0*/  IADD3 R12, P4, R2, R109, RZ ;  /* 0x0000006d020c7210 */ /* 0x000fe20007f9e0ff */
[----:B------:R-:W-:Y:S01]  /*84f0*/  BSSY B0, `(.L_x_237) ;  /* 0x000000b000007945 */ /* 0x000fe20003800000 */
[----:B------:R-:W-:Y:S02]  /*8500*/  ISETP.GT.AND P2, PT, R0, 0xc0, P0 ;  /* 0x000000c00000780c */ /* 0x000fe40000744270 */
[----:B------:R-:W-:-:S04]  /*8510*/  FMUL R13, R13, R14 ;  /* 0x0000000e0d0d7220 */ /* 0x000fc80000400000 */
[----:B------:R-:W-:-:S05]  /*8520*/  FFMA R13, R52, R11, R13 ;  /* 0x0000000b340d7223 */ /* 0x000fca000000000d */
[----:B------:R-:W-:Y:S01]  /*8530*/  F2FP.F16.F32.PACK_AB R15, RZ, R13 ;  /* 0x0000000dff0f723e */ /* 0x000fe200000000ff */
[----:B------:R-:W-:Y:S01]  /*8540*/  IMAD.X R13, R3, 0x1, R21, P4 ;  /* 0x00000001030d7824 */ /* 0x000fe200020e0615 */
[----:B--2---:R-:W-:-:S04]  /*8550*/  IADD3 R4, P4, R4, UR5, RZ ;  /* 0x0000000504047c10 */ /* 0x004fc8000ff9e0ff */
[----:B------:R1:W-:Y:S01]  /*8560*/  @P3 STG.E.U16 desc[UR12][R12.64], R15 ;  /* 0x0000000f0c003986 */ /* 0x0003e2000c10150c */
[----:B------:R-:W-:Y:S01]  /*8570*/  IADD3.X R5, R5, UR4, RZ, P4, !PT ;  /* 0x0000000405057c10 */ /* 0x000fe2000a7fe4ff */
[----:B------:R-:W-:Y:S07]  /*8580*/  @!P2 BRA `(.L_x_238) ;  /* 0x000000000004a947 */ /* 0x000fee0003800000 */
[----:B------:R2:W5:Y:S02]  /*8590*/  LDG.E.LTC128B.U16 R10, desc[UR12][R4.64] ;  /* 0x0000000c040a7981 */ /* 0x000564000c1e1520 */
.L_x_238:
[----:B------:R-:W-:Y:S05]  /*85a0*/  BSYNC B0 ;  /* 0x0000000000007941 */ /* 0x000fea0003800000 */
.L_x_237:
[----:B--2--5:R-:W-:Y:S01]  /*85b0*/  HADD2.F32 R5, -RZ, R10.H0_H0 ;  /* 0x2000000aff057230 */ /* 0x024fe20000004100 */
[----:B------:R-:W-:Y:S01]  /*85c0*/  IADD3 R2, P3, R2, R111, RZ ;  /* 0x0000006f02027210 */ /* 0x000fe20007f7e0ff */
[----:B------:R-:W-:Y:S01]  /*85d0*/  BSSY B0, `(.L_x_239) ;  /* 0x000000b000007945 */ /* 0x000fe20003800000 */
[----:B------:R-:W-:Y:S02]  /*85e0*/  ISETP.GT.AND P1, PT, R0, 0xc8, P1 ;  /* 0x000000c80000780c */ /* 0x000fe40000f24270 */
[----:B------:R-:W-:Y:S01]  /*85f0*/  FMUL R4, R5, R14 ;  /* 0x0000000e05047220 */ /* 0x000fe20000400000 */
[----:B------:R-:W-:-:S03]  /*8600*/  IMAD.X R3, R3, 0x1, R21, P3 ;  /* 0x0000000103037824 */ /* 0x000fc600018e0615 */
[----:B------:R-:W-:-:S05]  /*8610*/  FFMA R4, R53, R11, R4 ;  /* 0x0000000b35047223 */ /* 0x000fca0000000004 */
[----:B------:R-:W-:-:S05]  /*8620*/  F2FP.F16.F32.PACK_AB R4, RZ, R4 ;  /* 0x00000004ff04723e */ /* 0x000fca00000000ff */
[----:B------:R2:W-:Y:S01]  /*8630*/  @P2 STG.E.U16 desc[UR12][R2.64], R4 ;  /* 0x0000000402002986 */ /* 0x0005e2000c10150c */
[----:B------:R-:W-:Y:S05]  /*8640*/  @!P1 BRA `(.L_x_240) ;  /* 0x00000000000c9947 */ /* 0x000fea0003800000 */
[----:B--2---:R-:W-:-:S04]  /*8650*/  IADD3 R2, P2, R8, UR6, RZ ;  /* 0x0000000608027c10 */ /* 0x004fc8000ff5e0ff */
[----:B------:R-:W-:-:S05]  /*8660*/  IADD3.X R3, R9, UR4, RZ, P2, !PT ;  /* 0x0000000409037c10 */ /* 0x000fca00097fe4ff */
[----:B------:R3:W5:Y:S04]  /*8670*/  LDG.E.LTC128B.U16 R10, desc[UR12][R2.64] ;  /* 0x0000000c020a7981 */ /* 0x000768000c1e1520 */
.L_x_240:
[----:B------:R-:W-:Y:S05]  /*8680*/  BSYNC B0 ;  /* 0x0000000000007941 */ /* 0x000fea0003800000 */
.L_x_239:
[----:B--23-5:R-:W-:Y:S01]  /*8690*/  HADD2.F32 R3, -RZ, R10.H0_H0 ;  /* 0x2000000aff037230 */ /* 0x02cfe20000004100 */
[----:B------:R-:W-:Y:S01]  /*86a0*/  IADD3 R2, P2, R6, R109, RZ ;  /* 0x0000006d06027210 */ /* 0x000fe20007f5e0ff */
[----:B------:R-:W-:Y:S01]  /*86b0*/  BSSY B0, `(.L_x_241) ;  /* 0x000000c000007945 */ /* 0x000fe20003800000 */
[----:B------:R-:W-:Y:S02]  /*86c0*/  ISETP.GT.AND P0, PT, R0, 0xc8, P0 ;  /* 0x000000c80000780c */ /* 0x000fe40000704270 */
[----:B------:R-:W-:-:S04]  /*86d0*/  FMUL R3, R3, R14 ;  /* 0x0000000e03037220 */ /* 0x000fc80000400000 */
[----:B------:R-:W-:-:S05]  /*86e0*/  FFMA R3, R54, R11, R3 ;  /* 0x0000000b36037223 */ /* 0x000fca0000000003 */
[----:B------:R-:W-:Y:S01]  /*86f0*/  F2FP.F16.F32.PACK_AB R5, RZ, R3 ;  /* 0x00000003ff05723e */ /* 0x000fe200000000ff */
[----:B------:R-:W-:Y:S01]  /*8700*/  IMAD.X R3, R7, 0x1, R21, P2 ;  /* 0x0000000107037824 */ /* 0x000fe200010e0615 */
[----:B------:R-:W-:Y:S02]  /*8710*/  IADD3 R4, P2, R8, UR5, RZ ;  /* 0x0000000508047c10 */ /* 0x000fe4000ff5e0ff */
[----:B------:R-:W-:Y:S02]  /*8720*/  PRMT R0, R5, 0x7610, R0 ;  /* 0x0000761005007816 */ /* 0x000fe40000000000 */
[----:B------:R-:W-:-:S03]  /*8730*/  IADD3.X R5, R9, UR4, RZ, P2, !PT ;  /* 0x0000000409057c10 */ /* 0x000fc600097fe4ff */
[----:B------:R2:W-:Y:S01]  /*8740*/  @P1 STG.E.U16 desc[UR12][R2.64], R0 ;  /* 0x0000000002001986 */ /* 0x0005e2000c10150c */
[----:B------:R-:W-:Y:S05]  /*8750*/  @!P0 BRA `(.L_x_242) ;  /* 0x0000000000048947 */ /* 0x000fea0003800000 */
[----:B------:R3:W5:Y:S02]  /*8760*/  LDG.E.LTC128B.U16 R10, desc[UR12][R4.64] ;  /* 0x0000000c040a7981 */ /* 0x000764000c1e1520 */
.L_x_242:
[----:B------:R-:W-:Y:S05]  /*8770*/  BSYNC B0 ;  /* 0x0000000000007941 */ /* 0x000fea0003800000 */
.L_x_241:
[----:B--2--5:R-:W-:Y:S01]  /*8780*/  HADD2.F32 R3, -RZ, R10.H0_H0 ;  /* 0x2000000aff037230 */ /* 0x024fe20000004100 */
[----:B------:R-:W-:-:S04]  /*8790*/  IADD3 R2, P1, R6, R111, RZ ;  /* 0x0000006f06027210 */ /* 0x000fc80007f3e0ff */
[----:B------:R-:W-:-:S04]  /*87a0*/  FMUL R14, R3, R14 ;  /* 0x0000000e030e7220 */ /* 0x000fc80000400000 */
[----:B------:R-:W-:Y:S01]  /*87b0*/  FFMA R14, R55, R11, R14 ;  /* 0x0000000b370e7223 */ /* 0x000fe2000000000e */
[----:B------:R-:W-:Y:S06]  /*87c0*/  @!P0 EXIT ;  /* 0x000000000000894d */ /* 0x000fec0003800000 */
[----:B------:R-:W-:Y:S01]  /*87d0*/  F2FP.F16.F32.PACK_AB R14, RZ, R14 ;  /* 0x0000000eff0e723e */ /* 0x000fe200000000ff */
[----:B------:R-:W-:-:S05]  /*87e0*/  IMAD.X R3, R7, 0x1, R21, P1 ;  /* 0x0000000107037824 */ /* 0x000fca00008e0615 */
[----:B------:R-:W-:Y:S01]  /*87f0*/  STG.E.U16 desc[UR12][R2.64], R14 ;  /* 0x0000000e02007986 */ /* 0x000fe2000c10150c */
[----:B------:R-:W-:Y:S05]  /*8800*/  EXIT ;  /* 0x000000000000794d */ /* 0x000fea0003800000 */
.L_x_22:
[----:B------:R-:W-:Y:S01]  /*8810*/  ULDC.64 UR4, c[0x0][0x5c8] ;  /* 0x0001720000047ab9 */ /* 0x000fe20000000a00 */
[-C--:B------:R-:W-:Y:S01]  /*8820*/  FMUL R120, R120, R11.reuse ;  /* 0x0000000b78787220 */ /* 0x080fe20000400000 */
[----:B------:R-:W-:Y:S01]  /*8830*/  LEA R2, P1, R18, UR4, 0x1 ;  /* 0x0000000412027c11 */ /* 0x000fe2000f8208ff */
[-C--:B------:R-:W-:Y:S01]  /*8840*/  FMUL R121, R121, R11.reuse ;  /* 0x0000000b79797220 */ /* 0x080fe20000400000 */
[----:B------:R-:W-:Y:S01]  /*8850*/  ISETP.GT.AND P4, PT, R10, 0x1, PT ;  /* 0x000000010a00780c */ /* 0x000fe20003f84270 */
[-C--:B------:R-:W-:Y:S01]  /*8860*/  FMUL R122, R122, R11.reuse ;  /* 0x0000000b7a7a7220 */ /* 0x080fe20000400000 */
[----:B------:R-:W-:Y:S01]  /*8870*/  F2FP.F16.F32.PACK_AB R120, RZ, R120 ;  /* 0x00000078ff78723e */ /* 0x000fe200000000ff */
[-C--:B------:R-:W-:Y:S01]  /*8880*/  FMUL R123, R123, R11.reuse ;  /* 0x0000000b7b7b7220 */ /* 0x080fe20000400000 */
[----:B------:R-:W-:Y:S01]  /*8890*/  LEA.HI.X R3, R18, UR5, R21, 0x1, P1 ;  /* 0x0000000512037c11 */ /* 0x000fe200088f0c15 */
[-C--:B------:R-:W-:Y:S01]  /*88a0*/  FMUL R124, R124, R11.reuse ;  /* 0x0000000b7c7c7220 */ /* 0x080fe20000400000 */
[----:B------:R-:W-:Y:S01]  /*88b0*/  ISETP.GT.AND P2, PT, R10, RZ, PT ;  /* 0x000000ff0a00720c */ /* 0x000fe20003f44270 */
[-C--:B------:R-:W-:Y:S01]  /*88c0*/  FMUL R125, R125, R11.reuse ;  /* 0x0000000b7d7d7220 */ /* 0x080fe20000400000 */
[C---:B------:R-:W-:Y:S01]  /*88d0*/  ISETP.GT.AND P1, PT, R0.reuse, RZ, P4 ;  /* 0x000000ff0000720c */ /* 0x040fe20002724270 */
[----:B------:R-:W-:Y:S01]  /*88e0*/  @P0 STG.E.U16 desc[UR12][R2.64], R120 ;  /* 0x0000007802000986 */ /* 0x000fe2000c10150c */
[----:B------:R-:W-:Y:S01]  /*88f0*/  ISETP.GT.AND P2, PT, R0, 0x8, P2 ;  /* 0x000000080000780c */ /* 0x000fe20001744270 */
[-C--:B------:R-:W-:Y:S01]  /*8900*/  FMUL R126, R126, R11.reuse ;  /* 0x0000000b7e7e7220 */ /* 0x080fe20000400000 */
[----:B------:R-:W-:Y:S01]  /*8910*/  ISETP.GT.AND P0, PT, R0, 0x8, P4 ;  /* 0x000000080000780c */ /* 0x000fe20002704270 */
[-C--:B------:R-:W-:Y:S01]  /*8920*/  FMUL R127, R127, R11.reuse ;  /* 0x0000000b7f7f7220 */ /* 0x080fe20000400000 */
[----:B------:R-:W-:Y:S01]  /*8930*/  SHF.L.U64.HI R15, R16, 0x1, R15 ;  /* 0x00000001100f7819 */ /* 0x000fe2000001020f */
[-C--:B------:R-:W-:Y:S01]  /*8940*/  FMUL R128, R128, R11.reuse ;  /* 0x0000000b80807220 */ /* 0x080fe20000400000 */
[----:B------:R-:W-:Y:S01]  /*8950*/  LEA R4, P3, R16, R2, 0x1 ;  /* 0x0000000210047211 */ /* 0x000fe200078608ff */
[----:B------:R-:W-:Y:S01]  /*8960*/  FMUL R129, R129, R11 ;  /* 0x0000000b81817220 */ /* 0x000fe20000400000 */
[----:B------:R-:W-:Y:S01]  /*8970*/  F2FP.F16.F32.PACK_AB R121, RZ, R121 ;  /* 0x00000079ff79723e */ /* 0x000fe200000000ff */
[----:B------:R-:W-:Y:S01]  /*8980*/  FMUL R130, R130, R11 ;  /* 0x0000000b82827220 */ /* 0x000fe20000400000 */
[----:B------:R-:W-:Y:S01]  /*8990*/  F2FP.F16.F32.PACK_AB R122, RZ, R122 ;  /* 0x0000007aff7a723e */ /* 0x000fe200000000ff */
[----:B------:R-:W-:Y:S01]  /*89a0*/  IMAD.X R5, R15, 0x1, R3, P3 ;  /* 0x000000010f057824 */ /* 0x000fe200018e0603 */
[----:B------:R-:W-:Y:S01]  /*89b0*/  F2FP.F16.F32.PACK_AB R123, RZ, R123 ;  /* 0x0000007bff7b723e */ /* 0x000fe200000000ff */
[----:B------:R-:W-:Y:S01]  /*89c0*/  @P1 STG.E.U16 desc[UR12][R2.64+0x2], R121 ;  /* 0x0000027902001986 */ /* 0x000fe2000c10150c */
[C---:B------:R-:W-:Y:S01]  /*89d0*/  ISETP.GT.AND P5, PT, R10.reuse, 0x8, PT ;  /* 0x000000080a00780c */ /* 0x040fe20003fa4270 */
[-C--:B------:R-:W-:Y:S01]  /*89e0*/  FMUL R131, R131, R11.reuse ;  /* 0x0000000b83837220 */ /* 0x080fe20000400000 */
[----:B------:R-:W-:Y:S01]  /*89f0*/  ISETP.GT.AND P4, PT, R10, 0x9, PT ;  /* 0x000000090a00780c */ /* 0x000fe20003f84270 */
[----:B------:R-:W-:Y:S01]  /*8a00*/  @P2 STG.E.U16 desc[UR12][R4.64], R122 ;  /* 0x0000007a04002986 */ /* 0x000fe2000c10150c */
[----:B------:R-:W-:Y:S01]  /*8a10*/  ISETP.GT.AND P1, PT, R0, RZ, P5 ;  /* 0x000000ff0000720c */ /* 0x000fe20002f24270 */
[----:B------:R-:W-:Y:S01]  /*8a20*/  IMAD.SHL.U32 R9, R12, 0x80, RZ ;  /* 0x000000800c097824 */ /* 0x000fe200078e00ff */
[C---:B------:R-:W-:Y:S01]  /*8a30*/  ISETP.GT.AND P2, PT, R0.reuse, RZ, P4 ;  /* 0x000000ff0000720c */ /* 0x040fe20002744270 */
[----:B------:R-:W-:Y:S01]  /*8a40*/  @P0 STG.E.U16 desc[UR12][R4.64+0x2], R123 ;  /* 0x0000027b04000986 */ /* 0x000fe2000c10150c */
[----:B------:R-:W-:Y:S01]  /*8a50*/  ISETP.GT.AND P0, PT, R0, 0x8, P5 ;  /* 0x000000080000780c */ /* 0x000fe20002f04270 */
[-C--:B------:R-:W-:Y:S01]  /*8a60*/  FMUL R132, R132, R11.reuse ;  /* 0x0000000b84847220 */ /* 0x080fe20000400000 */
[----:B------:R-:W-:Y:S01]  /*8a70*/  F2FP.F16.F32.PACK_AB R124, RZ, R124 ;  /* 0x0000007cff7c723e */ /* 0x000fe200000000ff */
[----:B------:R-:W-:Y:S01]  /*8a80*/  FMUL R133, R133, R11 ;  /* 0x0000000b85857220 */ /* 0x000fe20000400000 */
[----:B------:R-:W-:Y:S01]  /*8a90*/  F2FP.F16.F32.PACK_AB R125, RZ, R125 ;  /* 0x0000007dff7d723e */ /* 0x000fe200000000ff */
[-C--:B------:R-:W-:Y:S01]  /*8aa0*/  FMUL R134, R134, R11.reuse ;  /* 0x0000000b86867220 */ /* 0x080fe20000400000 */
[----:B------:R-:W-:Y:S01]  /*8ab0*/  F2FP.F16.F32.PACK_AB R126, RZ, R126 ;  /* 0x0000007eff7e723e */ /* 0x000fe200000000ff */
[-C--:B------:R-:W-:Y:S01]  /*8ac0*/  FMUL R135, R135, R11.reuse ;  /* 0x0000000b87877220 */ /* 0x080fe20000400000 */
[----:B------:R-:W-:Y:S01]  /*8ad0*/  ISETP.GT.AND P3, PT, R10, 0x10, PT ;  /* 0x000000100a00780c */ /* 0x000fe20003f64270 */
[----:B------:R-:W-:Y:S01]  /*8ae0*/  @P1 STG.E.U16 desc[UR12][R2.64+0x10], R124 ;  /* 0x0000107c02001986 */ /* 0x000fe2000c10150c */
[----:B------:R-:W-:Y:S01]  /*8af0*/  ISETP.GT.AND P1, PT, R0, 0x8, P4 ;  /* 0x000000080000780c */ /* 0x000fe20002724270 */
[----:B------:R-:W-:Y:S01]  /*8b00*/  FMUL R136, R136, R11 ;  /* 0x0000000b88887220 */ /* 0x000fe20000400000 */
[----:B------:R-:W-:Y:S01]  /*8b10*/  F2FP.F16.F32.PACK_AB R127, RZ, R127 ;  /* 0x0000007fff7f723e */ /* 0x000fe200000000ff */
[----:B------:R-:W-:Y:S01]  /*8b20*/  @P2 STG.E.U16 desc[UR12][R2.64+0x12], R125 ;  /* 0x0000127d02002986 */ /* 0x000fe2000c10150c */
[----:B------:R-:W-:Y:S01]  /*8b30*/  F2FP.F16.F32.PACK_AB R128, RZ, R128 ;  /* 0x00000080ff80723e */ /* 0x000fe200000000ff */
[-C--:B------:R-:W-:Y:S01]  /*8b40*/  FMUL R137, R137, R11.reuse ;  /* 0x0000000b89897220 */ /* 0x080fe20000400000 */
[----:B------:R-:W-:Y:S01]  /*8b50*/  ISETP.GT.AND P2, PT, R10, 0x11, PT ;  /* 0x000000110a00780c */ /* 0x000fe20003f44270 */
[----:B------:R-:W-:Y:S01]  /*8b60*/  @P0 STG.E.U16 desc[UR12][R4.64+0x10], R126 ;  /* 0x0000107e04000986 */ /* 0x000fe2000c10150c */
[----:B------:R-:W-:Y:S01]  /*8b70*/  ISETP.GT.AND P0, PT, R0, RZ, P3 ;  /* 0x000000ff0000720c */ /* 0x000fe20001f04270 */
[----:B------:R-:W-:Y:S01]  /*8b80*/  FMUL R138, R138, R11 ;  /* 0x0000000b8a8a7220 */ /* 0x000fe20000400000 */
[----:B------:R-:W-:Y:S01]  /*8b90*/  F2FP.F16.F32.PACK_AB R129, RZ, R129 ;  /* 0x00000081ff81723e */ /* 0x000fe200000000ff */
[----:B------:R-:W-:Y:S01]  /*8ba0*/  FMUL R139, R139, R11 ;  /* 0x0000000b8b8b7220 */ /* 0x000fe20000400000 */
[----:B------:R-:W-:Y:S01]  /*8bb0*/  F2FP.F16.F32.PACK_AB R130, RZ, R130 ;  /* 0x00000082ff82723e */ /* 0x000fe200000000ff */
[----:B------:R-:W-:Y:S01]  /*8bc0*/  @P1 STG.E.U16 desc[UR12][R4.64+0x12], R127 ;  /* 0x0000127f04001986 */ /* 0x000fe2000c10150c */
[----:B------:R-:W-:Y:S01]  /*8bd0*/  F2FP.F16.F32.PACK_AB R131, RZ, R131 ;  /* 0x00000083ff83723e */ /* 0x000fe200000000ff */
[-C--:B------:R-:W-:Y:S01]  /*8be0*/  FMUL R140, R140, R11.reuse ;  /* 0x0000000b8c8c7220 */ /* 0x080fe20000400000 */
[----:B------:R-:W-:Y:S01]  /*8bf0*/  SHF.L.U64.HI R13, R12, 0x7, R13 ;  /* 0x000000070c0d7819 */ /* 0x000fe2000001020d */
[-C--:B------:R-:W-:Y:S01]  /*8c00*/  FMUL R141, R141, R11.reuse ;  /* 0x0000000b8d8d7220 */ /* 0x080fe20000400000 */
[----:B------:R-:W-:Y:S01]  /*8c10*/  LOP3.LUT R15, R9, 0x2, RZ, 0xfc, !PT ;  /* 0x00000002090f7812 */ /* 0x000fe200078efcff */
[-C--:B------:R-:W-:Y:S01]  /*8c20*/  FMUL R142, R142, R11.reuse ;  /* 0x0000000b8e8e7220 */ /* 0x080fe20000400000 */
[----:B------:R-:W-:Y:S01]  /*8c30*/  F2FP.F16.F32.PACK_AB R132, RZ, R132 ;  /* 0x00000084ff84723e */ /* 0x000fe200000000ff */
[----:B------:R0:W-:Y:S01]  /*8c40*/  @P0 STG.E.U16 desc[UR12][R2.64+0x20], R128 ;  /* 0x0000208002000986 */ /* 0x0001e2000c10150c */
[----:B------:R-:W-:Y:S01]  /*8c50*/  ISETP.GT.AND P0, PT, R0, RZ, P2 ;  /* 0x000000ff0000720c */ /* 0x000fe20001704270 */
[-C--:B------:R-:W-:Y:S01]  /*8c60*/  FMUL R143, R143, R11.reuse ;  /* 0x0000000b8f8f7220 */ /* 0x080fe20000400000 */
[----:B------:R-:W-:Y:S01]  /*8c70*/  ISETP.GT.AND P1, PT, R10, 0x19, PT ;  /* 0x000000190a00780c */ /* 0x000fe20003f24270 */
[----:B------:R-:W-:Y:S01]  /*8c80*/  FMUL R144, R144, R11 ;  /* 0x0000000b90907220 */ /* 0x000fe20000400000 */
[----:B------:R-:W-:Y:S01]  /*8c90*/  F2FP.F16.F32.PACK_AB R133, RZ, R133 ;  /* 0x00000085ff85723e */ /* 0x000fe200000000ff */
[-C--:B------:R-:W-:Y:S01]  /*8ca0*/  FMUL R145, R145, R11.reuse ;  /* 0x0000000b91917220 */ /* 0x080fe20000400000 */
[----:B------:R-:W-:Y:S01]  /*8cb0*/  F2FP.F16.F32.PACK_AB R134, RZ, R134 ;  /* 0x00000086ff86723e */ /* 0x000fe200000000ff */
[----:B------:R-:W-:Y:S01]  /*8cc0*/  FMUL R146, R146, R11 ;  /* 0x0000000b92927220 */ /* 0x000fe20000400000 */
[----:B------:R-:W-:Y:S01]  /*8cd0*/  F2FP.F16.F32.PACK_AB R135, RZ, R135 ;  /* 0x00000087ff87723e */ /* 0x000fe200000000ff */
[-C--:B------:R-:W-:Y:S01]  /*8ce0*/  FMUL R147, R147, R11.reuse ;  /* 0x0000000b93937220 */ /* 0x080fe20000400000 */
[----:B------:R-:W-:Y:S01]  /*8cf0*/  F2FP.F16.F32.PACK_AB R136, RZ, R136 ;  /* 0x00000088ff88723e */ /* 0x000fe200000000ff */
[----:B------:R-:W-:Y:S01]  /*8d00*/  FMUL R148, R148, R11 ;  /* 0x0000000b94947220 */ /* 0x000fe20000400000 */
[----:B------:R-:W-:Y:S01]  /*8d10*/  F2FP.F16.F32.PACK_AB R137, RZ, R137 ;  /* 0x00000089ff89723e */ /* 0x000fe200000000ff */
[----:B------:R1:W-:Y:S01]  /*8d20*/  @P0 STG.E.U16 desc[UR12][R2.64+0x22], R129 ;  /* 0x0000228102000986 */ /* 0x0003e2000c10150c */
[----:B------:R-:W-:Y:S01]  /*8d30*/  ISETP.GT.AND P0, PT, R0, 0x8, P3 ;  /* 0x000000080000780c */ /* 0x000fe20001f04270 */
[-C--:B------:R-:W-:Y:S01]  /*8d40*/  FMUL R149, R149, R11.reuse ;  /* 0x0000000b95957220 */ /* 0x080fe20000400000 */
[----:B------:R-:W-:Y:S01]  /*8d50*/  F2FP.F16.F32.PACK_AB R138, RZ, R138 ;  /* 0x0000008aff8a723e */ /* 0x000fe200000000ff */
[----:B------:R-:W-:Y:S01]  /*8d60*/  FMUL R150, R150, R11 ;  /* 0x0000000b96967220 */ /* 0x000fe20000400000 */
[----:B------:R-:W-:Y:S01]  /*8d70*/  F2FP.F16.F32.PACK_AB R139, RZ, R139 ;  /* 0x0000008bff8b723e */ /* 0x000fe200000000ff */
[-C--:B------:R-:W-:Y:S01]  /*8d80*/  FMUL R151, R151, R11.reuse ;  /* 0x0000000b97977220 */ /* 0x080fe20000400000 */
[----:B------:R-:W-:Y:S01]  /*8d90*/  ISETP.GT.AND P5, PT, R10, 0x28, PT ;  /* 0x000000280a00780c */ /* 0x000fe20003fa4270 */
[-C--:B------:R-:W-:Y:S01]  /*8da0*/  FMUL R88, R88, R11.reuse ;  /* 0x0000000b58587220 */ /* 0x080fe20000400000 */
[----:B------:R-:W-:Y:S01]  /*8db0*/  F2FP.F16.F32.PACK_AB R140, RZ, R140 ;  /* 0x0000008cff8c723e */ /* 0x000fe200000000ff */
[-C--:B------:R-:W-:Y:S01]  /*8dc0*/  FMUL R89, R89, R11.reuse ;  /* 0x0000000b59597220 */ /* 0x080fe20000400000 */
[----:B------:R-:W-:Y:S01]  /*8dd0*/  ISETP.GT.AND P4, PT, R10, 0x29, PT ;  /* 0x000000290a00780c */ /* 0x000fe20003f84270 */
[----:B------:R-:W-:Y:S01]  /*8de0*/  FMUL R90, R90, R11 ;  /* 0x0000000b5a5a7220 */ /* 0x000fe20000400000 */
[----:B------:R-:W-:Y:S01]  /*8df0*/  F2FP.F16.F32.PACK_AB R141, RZ, R141 ;  /* 0x0000008dff8d723e */ /* 0x000fe200000000ff */
[----:B------:R-:W-:Y:S01]  /*8e00*/  @P0 STG.E.U16 desc[UR12][R4.64+0x20], R130 ;  /* 0x0000208204000986 */ /* 0x000fe2000c10150c */
[----:B------:R-:W-:Y:S01]  /*8e10*/  ISETP.GT.AND P0, PT, R0, 0x8, P2 ;  /* 0x000000080000780c */ /* 0x000fe20001704270 */
[-C--:B------:R-:W-:Y:S01]  /*8e20*/  FMUL R91, R91, R11.reuse ;  /* 0x0000000b5b5b7220 */ /* 0x080fe20000400000 */
[----:B------:R-:W-:Y:S01]  /*8e30*/  ISETP.GT.AND P2, PT, R10, 0x18, PT ;  /* 0x000000180a00780c */ /* 0x000fe20003f44270 */
        /* <DEDUP_REMOVED lines=8> */
[----:B------:R-:W-:Y:S01]  /*8ec0*/  FMUL R96, R96, R11 ;  /* 0x0000000b60607220 */ /* 0x000fe20000400000 */
[----:B------:R-:W-:Y:S01]  /*8ed0*/  F2FP.F16.F32.PACK_AB R145, RZ, R145 ;  /* 0x00000091ff91723e */ /* 0x000fe200000000ff */
[----:B------:R-:W-:Y:S01]  /*8ee0*/  @P0 STG.E.U16 desc[UR12][R4.64+0x22], R131 ;  /* 0x0000228304000986 */ /* 0x000fe2000c10150c */
[----:B------:R-:W-:Y:S01]  /*8ef0*/  IADD3 R6, P0, R9, R2, RZ ;  /* 0x0000000209067210 */ /* 0x000fe20007f1e0ff */
[-C--:B------:R-:W-:Y:S01]  /*8f00*/  FMUL R97, R97, R11.reuse ;  /* 0x0000000b61617220 */ /* 0x080fe20000400000 */
[----:B------:R-:W-:Y:S01]  /*8f10*/  F2FP.F16.F32.PACK_AB R146, RZ, R146 ;  /* 0x00000092ff92723e */ /* 0x000fe200000000ff */
[----:B------:R-:W-:Y:S01]  /*8f20*/  FMUL R98, R98, R11 ;  /* 0x0000000b62627220 */ /* 0x000fe20000400000 */
[----:B------:R-:W-:Y:S01]  /*8f30*/  F2FP.F16.F32.PACK_AB R147, RZ, R147 ;  /* 0x00000093ff93723e */ /* 0x000fe200000000ff */
[--C-:B------:R-:W-:Y:S01]  /*8f40*/  IMAD.X R7, R13, 0x1, R3.reuse, P0 ;  /* 0x000000010d077824 */ /* 0x100fe200000e0603 */
[----:B------:R-:W-:Y:S01]  /*8f50*/  IADD3 R18, P0, R15, R2, RZ ;  /* 0x000000020f127210 */ /* 0x000fe20007f1e0ff */
[-C--:B------:R-:W-:Y:S01]  /*8f60*/  FMUL R99, R99, R11.reuse ;  /* 0x0000000b63637220 */ /* 0x080fe20000400000 */
[----:B------:R-:W-:Y:S01]  /*8f70*/  F2FP.F16.F32.PACK_AB R148, RZ, R148 ;  /* 0x00000094ff94723e */ /* 0x000fe200000000ff */
[----:B------:R-:W-:Y:S01]  /*8f80*/  FMUL R100, R100, R11 ;  /* 0x0000000b64647220 */ /* 0x000fe20000400000 */
[----:B------:R-:W-:Y:S01]  /*8f90*/  F2FP.F16.F32.PACK_AB R149, RZ, R149 ;  /* 0x00000095ff95723e */ /* 0x000fe200000000ff */
[----:B------:R-:W-:Y:S01]  /*8fa0*/  IMAD.X R19, R13, 0x1, R3, P0 ;  /* 0x000000010d137824 */ /* 0x000fe200000e0603 */
[----:B------:R-:W-:Y:S01]  /*8fb0*/  ISETP.GT.AND P0, PT, R0, RZ, P2 ;  /* 0x000000ff0000720c */ /* 0x000fe20001704270 */
[-C--:B------:R-:W-:Y:S01]  /*8fc0*/  FMUL R101, R101, R11.reuse ;  /* 0x0000000b65657220 */ /* 0x080fe20000400000 */
[----:B------:R-:W-:Y:S01]  /*8fd0*/  F2FP.F16.F32.PACK_AB R150, RZ, R150 ;  /* 0x00000096ff96723e */ /* 0x000fe200000000ff */
[----:B------:R-:W-:Y:S01]  /*8fe0*/  FMUL R102, R102, R11 ;  /* 0x0000000b66667220 */ /* 0x000fe20000400000 */
[----:B------:R-:W-:Y:S01]  /*8ff0*/  F2FP.F16.F32.PACK_AB R151, RZ, R151 ;  /* 0x00000097ff97723e */ /* 0x000fe200000000ff */
[-C--:B------:R-:W-:Y:S01]  /*9000*/  FMUL R103, R103, R11.reuse ;  /* 0x0000000b67677220 */ /* 0x080fe20000400000 */
[----:B------:R-:W-:Y:S01]  /*9010*/  LOP3.LUT R21, R9, 0x10, RZ, 0xfc, !PT ;  /* 0x0000001009157812 */ /* 0x000fe200078efcff */
[-C--:B------:R-:W-:Y:S01]  /*9020*/  FMUL R104, R104, R11.reuse ;  /* 0x0000000b68687220 */ /* 0x080fe20000400000 */
[----:B------:R-:W-:Y:S01]  /*9030*/  F2FP.F16.F32.PACK_AB R88, RZ, R88 ;  /* 0x00000058ff58723e */ /* 0x000fe200000000ff */
[-C--:B------:R-:W-:Y:S01]  /*9040*/  FMUL R105, R105, R11.reuse ;  /* 0x0000000b69697220 */ /* 0x080fe20000400000 */
[----:B------:R-:W-:Y:S01]  /*9050*/  LOP3.LUT R23, R9, 0x12, RZ, 0xfc, !PT ;  /* 0x0000001209177812 */ /* 0x000fe200078efcff */
[----:B------:R-:W-:Y:S01]  /*9060*/  FMUL R106, R106, R11 ;  /* 0x0000000b6a6a7220 */ /* 0x000fe20000400000 */
[----:B------:R-:W-:Y:S01]  /*9070*/  F2FP.F16.F32.PACK_AB R89, RZ, R89 ;  /* 0x00000059ff59723e */ /* 0x000fe200000000ff */
[----:B------:R-:W-:Y:S01]  /*9080*/  @P0 STG.E.U16 desc[UR12][R2.64+0x30], R132 ;  /* 0x0000308402000986 */ /* 0x000fe2000c10150c */
[----:B------:R-:W-:Y:S01]  /*9090*/  ISETP.GT.AND P0, PT, R0, RZ, P1 ;  /* 0x000000ff0000720c */ /* 0x000fe20000f04270 */
        /* <DEDUP_REMOVED lines=8> */
[-C--:B------:R-:W-:Y:S01]  /*9120*/  FMUL R111, R111, R11.reuse ;  /* 0x0000000b6f6f7220 */ /* 0x080fe20000400000 */
[----:B------:R-:W-:Y:S01]  /*9130*/  PRMT R8, R92, 0x7610, R8 ;  /* 0x000076105c087816 */ /* 0x000fe20000000008 */
[-C--:B------:R-:W-:Y:S01]  /*9140*/  FMUL R112, R112, R11.reuse ;  /* 0x0000000b70707220 */ /* 0x080fe20000400000 */
[----:B------:R-:W-:Y:S01]  /*9150*/  F2FP.F16.F32.PACK_AB R94, RZ, R94 ;  /* 0x0000005eff5e723e */ /* 0x000fe200000000ff */
[----:B------:R-:W-:Y:S01]  /*9160*/  @P0 STG.E.U16 desc[UR12][R2.64+0x32], R133 ;  /* 0x0000328502000986 */ /* 0x000fe2000c10150c */
[----:B------:R-:W-:Y:S01]  /*9170*/  ISETP.GT.AND P0, PT, R0, 0x8, P2 ;  /* 0x000000080000780c */ /* 0x000fe20001704270 */
        /* <DEDUP_REMOVED lines=26> */
[----:B------:R-:W-:Y:S01]  /*9320*/  @P0 STG.E.U16 desc[UR12][R4.64+0x32], R135 ;  /* 0x0000328704000986 */ /* 0x000fe2000c10150c */
[----:B------:R-:W-:Y:S01]  /*9330*/  ISETP.GT.AND P0, PT, R0, RZ, P2 ;  /* 0x000000ff0000720c */ /* 0x000fe20001704270 */
        /* <DEDUP_REMOVED lines=135> */
[----:B------:R-:W-:-:S02]  /*9bb0*/  F2FP.F16.F32.PACK_AB R33, RZ, R33 ;  /* 0x00000021ff21723e */ /* 0x000fc400000000ff */
[----:B------:R-:W-:Y:S01]  /*9bc0*/  F2FP.F16.F32.PACK_AB R34, RZ, R34 ;  /* 0x00000022ff22723e */ /* 0x000fe200000000ff */
[----:B------:R-:W-:Y:S01]  /*9bd0*/  @P0 STG.E.U16 desc[UR12][R2.64+0x62], R145 ;  /* 0x0000629102000986 */ /* 0x000fe2000c10150c */
[----:B------:R-:W-:Y:S02]  /*9be0*/  ISETP.GT.AND P0, PT, R0, 0x8, P3 ;  /* 0x000000080000780c */ /* 0x000fe40001f04270 */
[----:B------:R-:W-:Y:S02]  /*9bf0*/  F2FP.F16.F32.PACK_AB R35, RZ, R35 ;  /* 0x00000023ff23723e */ /* 0x000fe400000000ff */
[----:B------:R-:W-:Y:S02]  /*9c00*/  F2FP.F16.F32.PACK_AB R36, RZ, R36 ;  /* 0x00000024ff24723e */ /* 0x000fe400000000ff */
[----:B------:R-:W-:Y:S02]  /*9c10*/  F2FP.F16.F32.PACK_AB R37, RZ, R37 ;  /* 0x00000025ff25723e */ /* 0x000fe400000000ff */
[----:B------:R-:W-:-:S02]  /*9c20*/  F2FP.F16.F32.PACK_AB R38, RZ, R38 ;  /* 0x00000026ff26723e */ /* 0x000fc400000000ff */
[----:B------:R-:W-:Y:S02]  /*9c30*/  F2FP.F16.F32.PACK_AB R39, RZ, R39 ;  /* 0x00000027ff27723e */ /* 0x000fe400000000ff */
[----:B------:R-:W-:Y:S01]  /*9c40*/  F2FP.F16.F32.PACK_AB R40, RZ, R40 ;  /* 0x00000028ff28723e */ /* 0x000fe200000000ff */
[----:B------:R-:W-:Y:S01]  /*9c50*/  @P0 STG.E.U16 desc[UR12][R4.64+0x60], R146 ;  /* 0x0000609204000986 */ /* 0x000fe2000c10150c */
[----:B------:R-:W-:Y:S02]  /*9c60*/  ISETP.GT.AND P0, PT, R0, 0x8, P1 ;  /* 0x000000080000780c */ /* 0x000fe40000f04270 */
[----:B------:R-:W-:Y:S02]  /*9c70*/  F2FP.F16.F32.PACK_AB R41, RZ, R41 ;  /* 0x00000029ff29723e */ /* 0x000fe400000000ff */
[----:B------:R-:W-:Y:S02]  /*9c80*/  F2FP.F16.F32.PACK_AB R42, RZ, R42 ;  /* 0x0000002aff2a723e */ /* 0x000fe400000000ff */
[----:B------:R-:W-:-:S02]  /*9c90*/  F2FP.F16.F32.PACK_AB R43, RZ, R43 ;  /* 0x0000002bff2b723e */ /* 0x000fc400000000ff */
[----:B------:R-:W-:Y:S02]  /*9ca0*/  F2FP.F16.F32.PACK_AB R44, RZ, R44 ;  /* 0x0000002cff2c723e */ /* 0x000fe400000000ff */
[----:B------:R-:W-:Y:S02]  /*9cb0*/  F2FP.F16.F32.PACK_AB R45, RZ, R45 ;  /* 0x0000002dff2d723e */ /* 0x000fe400000000ff */
[----:B------:R-:W-:Y:S01]  /*9cc0*/  F2FP.F16.F32.PACK_AB R46, RZ, R46 ;  /* 0x0000002eff2e723e */ /* 0x000fe200000000ff */
[----:B------:R-:W-:Y:S01]  /*9cd0*/  @P0 STG.E.U16 desc[UR12][R4.64+0x62], R147 ;  /* 0x0000629304000986 */ /* 0x000fe2000c10150c */
[----:B------:R-:W-:Y:S02]  /*9ce0*/  ISETP.GT.AND P0, PT, R0, RZ, P2 ;  /* 0x000000ff0000720c */ /* 0x000fe40001704270 */
[----:B------:R-:W-:Y:S02]  /*9cf0*/  F2FP.F16.F32.PACK_AB R47, RZ, R47 ;  /* 0x0000002fff2f723e */ /* 0x000fe400000000ff */
[----:B------:R-:W-:-:S02]  /*9d00*/  F2FP.F16.F32.PACK_AB R48, RZ, R48 ;  /* 0x00000030ff30723e */ /* 0x000fc400000000ff */
[----:B------:R-:W-:Y:S02]  /*9d10*/  F2FP.F16.F32.PACK_AB R49, RZ, R49 ;  /* 0x00000031ff31723e */ /* 0x000fe400000000ff */
[----:B------:R-:W-:Y:S02]  /*9d20*/  F2FP.F16.F32.PACK_AB R50, RZ, R50 ;  /* 0x00000032ff32723e */ /* 0x000fe400000000ff */
[----:B------:R-:W-:Y:S02]  /*9d30*/  F2FP.F16.F32.PACK_AB R51, RZ, R51 ;  /* 0x00000033ff33723e */ /* 0x000fe400000000ff */
[----:B------:R-:W-:Y:S01]  /*9d40*/  F2FP.F16.F32.PACK_AB R52, RZ, R52 ;  /* 0x00000034ff34723e */ /* 0x000fe200000000ff */
[----:B------:R-:W-:Y:S01]  /*9d50*/  @P0 STG.E.U16 desc[UR12][R2.64+0x70], R148 ;  /* 0x0000709402000986 */ /* 0x000fe2000c10150c */
[----:B------:R-:W-:Y:S02]  /*9d60*/  ISETP.GT.AND P0, PT, R10, 0x39, PT ;  /* 0x000000390a00780c */ /* 0x000fe40003f04270 */
[----:B------:R-:W-:-:S02]  /*9d70*/  F2FP.F16.F32.PACK_AB R53, RZ, R53 ;  /* 0x00000035ff35723e */ /* 0x000fc400000000ff */
[----:B------:R-:W-:Y:S02]  /*9d80*/  ISETP.GT.AND P6, PT, R0, RZ, P0 ;  /* 0x000000ff0000720c */ /* 0x000fe400007c4270 */
[----:B------:R-:W-:-:S11]  /*9d90*/  F2FP.F16.F32.PACK_AB R54, RZ, R54 ;  /* 0x00000036ff36723e */ /* 0x000fd600000000ff */
[----:B------:R-:W-:Y:S01]  /*9da0*/  @P6 STG.E.U16 desc[UR12][R2.64+0x72], R149 ;  /* 0x0000729502006986 */ /* 0x000fe2000c10150c */
[----:B------:R-:W-:-:S13]  /*9db0*/  ISETP.GT.AND P6, PT, R0, 0x8, P2 ;  /* 0x000000080000780c */ /* 0x000fda00017c4270 */
[----:B------:R-:W-:Y:S01]  /*9dc0*/  @P6 STG.E.U16 desc[UR12][R4.64+0x70], R150 ;  /* 0x0000709604006986 */ /* 0x000fe2000c10150c */
[----:B------:R-:W-:-:S13]  /*9dd0*/  ISETP.GT.AND P6, PT, R0, 0x8, P0 ;  /* 0x000000080000780c */ /* 0x000fda00007c4270 */
[----:B------:R-:W-:Y:S01]  /*9de0*/  @P6 STG.E.U16 desc[UR12][R4.64+0x72], R151 ;  /* 0x0000729704006986 */ /* 0x000fe2000c10150c */
[----:B0-----:R-:W-:-:S05]  /*9df0*/  IADD3 R128, P6, R21, R2, RZ ;  /* 0x0000000215807210 */ /* 0x001fca0007fde0ff */
[----:B-1----:R-:W-:Y:S01]  /*9e00*/  IMAD.X R129, R13, 0x1, R3, P6 ;  /* 0x000000010d817824 */ /* 0x002fe200030e0603 */
[----:B------:R-:W-:-:S04]  /*9e10*/  ISETP.GT.AND P6, PT, R10, RZ, PT ;  /* 0x000000ff0a00720c */ /* 0x000fc80003fc4270 */
[----:B------:R-:W-:-:S13]  /*9e20*/  ISETP.GT.AND P6, PT, R0, 0x40, P6 ;  /* 0x000000400000780c */ /* 0x000fda00037c4270 */
[----:B------:R-:W-:Y:S01]  /*9e30*/  @P6 STG.E.U16 desc[UR12][R6.64], R88 ;  /* 0x0000005806006986 */ /* 0x000fe2000c10150c */
[----:B------:R-:W-:-:S05]  /*9e40*/  IADD3 R120, P6, R23, R2, RZ ;  /* 0x0000000217787210 */ /* 0x000fca0007fde0ff */
[----:B------:R-:W-:Y:S01]  /*9e50*/  IMAD.X R121, R13, 0x1, R3, P6 ;  /* 0x000000010d797824 */ /* 0x000fe200030e0603 */
[----:B------:R-:W-:-:S04]  /*9e60*/  ISETP.GT.AND P6, PT, R10, 0x1, PT ;  /* 0x000000010a00780c */ /* 0x000fc80003fc4270 */
[----:B------:R-:W-:-:S13]  /*9e70*/  ISETP.GT.AND P6, PT, R0, 0x40, P6 ;  /* 0x000000400000780c */ /* 0x000fda00037c4270 */
[----:B------:R0:W-:Y:S01]  /*9e80*/  @P6 STG.E.U16 desc[UR12][R18.64], R89 ;  /* 0x0000005912006986 */ /* 0x0001e2000c10150c */
[----:B------:R-:W-:-:S05]  /*9e90*/  IADD3 R16, P6, R9, R4, RZ ;  /* 0x0000000409107210 */ /* 0x000fca0007fde0ff */
[----:B------:R-:W-:Y:S01]  /*9ea0*/  IMAD.X R17, R13, 0x1, R5, P6 ;  /* 0x000000010d117824 */ /* 0x000fe200030e0605 */
[----:B------:R-:W-:-:S04]  /*9eb0*/  ISETP.GT.AND P6, PT, R10, RZ, PT ;  /* 0x000000ff0a00720c */ /* 0x000fc80003fc4270 */
[----:B------:R-:W-:Y:S02]  /*9ec0*/  ISETP.GT.AND P6, PT, R0, 0x48, P6 ;  /* 0x000000480000780c */ /* 0x000fe400037c4270 */
[C---:B0-----:R-:W-:Y:S02]  /*9ed0*/  LOP3.LUT R19, R9.reuse, 0x20, RZ, 0xfc, !PT ;  /* 0x0000002009137812 */ /* 0x041fe400078efcff */
[----:B------:R-:W-:-:S09]  /*9ee0*/  LOP3.LUT R89, R9, 0x22, RZ, 0xfc, !PT ;  /* 0x0000002209597812 */ /* 0x000fd200078efcff */
        /* <DEDUP_REMOVED lines=8> */
[----:B------:R-:W-:-:S04]  /*9f70*/  ISETP.GT.AND P6, PT, R10, 0x8, PT ;  /* 0x000000080a00780c */ /* 0x000fc80003fc4270 */
[----:B------:R-:W-:Y:S02]  /*9f80*/  ISETP.GT.AND P6, PT, R0, 0x40, P6 ;  /* 0x000000400000780c */ /* 0x000fe400037c4270 */
[----:B0-----:R-:W-:-:S11]  /*9f90*/  LOP3.LUT R91, R9, 0x30, RZ, 0xfc, !PT ;  /* 0x00000030095b7812 */ /* 0x001fd600078efcff */
[----:B------:R0:W-:Y:S01]  /*9fa0*/  @P6 STG.E.U16 desc[UR12][R128.64], R8 ;  /* 0x0000000880006986 */ /* 0x0001e2000c10150c */
[----:B------:R-:W-:-:S05]  /*9fb0*/  IADD3 R122, P6, R89, R2, RZ ;  /* 0x00000002597a7210 */ /* 0x000fca0007fde0ff */
[----:B------:R-:W-:Y:S01]  /*9fc0*/  IMAD.X R123, R13, 0x1, R3, P6 ;  /* 0x000000010d7b7824 */ /* 0x000fe200030e0603 */
[----:B------:R-:W-:-:S04]  /*9fd0*/  ISETP.GT.AND P6, PT, R10, 0x9, PT ;  /* 0x000000090a00780c */ /* 0x000fc80003fc4270 */
[----:B------:R-:W-:Y:S02]  /*9fe0*/  ISETP.GT.AND P6, PT, R0, 0x40, P6 ;  /* 0x000000400000780c */ /* 0x000fe400037c4270 */
[----:B0-----:R-:W-:-:S11]  /*9ff0*/  PRMT R8, R96, 0x7610, R8 ;  /* 0x0000761060087816 */ /* 0x001fd60000000008 */
[----:B------:R0:W-:Y:S01]  /*a000*/  @P6 STG.E.U16 desc[UR12][R120.64], R93 ;  /* 0x0000005d78006986 */ /* 0x0001e2000c10150c */
[----:B------:R-:W-:-:S05]  /*a010*/  IADD3 R92, P6, R21, R4, RZ ;  /* 0x00000004155c7210 */ /* 0x000fca0007fde0ff */
[----:B0-----:R-:W-:Y:S01]  /*a020*/  IMAD.X R93, R13, 0x1, R5, P6 ;  /* 0x000000010d5d7824 */ /* 0x001fe200030e0605 */
        /* <DEDUP_REMOVED lines=80> */
[----:B------:R-:W-:Y:S02]  /*a530*/  ISETP.GT.AND P6, PT, R0, 0x40, P5 ;  /* 0x000000400000780c */ /* 0x000fe40002fc4270 */
[----:B0-----:R-:W-:-:S11]  /*a540*/  LOP3.LUT R107, R9, 0x70, RZ, 0xfc, !PT ;  /* 0x00000070096b7812 */ /* 0x001fd600078efcff */
[----:B------:R-:W-:Y:S01]  /*a550*/  @P6 STG.E.U16 desc[UR12][R126.64], R8 ;  /* 0x000000087e006986 */ /* 0x000fe2000c10150c */
[----:B------:R-:W-:-:S05]  /*a560*/  IADD3 R122, P6, R105, R2, RZ ;  /* 0x00000002697a7210 */ /* 0x000fca0007fde0ff */
[----:B------:R-:W-:Y:S01]  /*a570*/  IMAD.X R123, R13, 0x1, R3, P6 ;  /* 0x000000010d7b7824 */ /* 0x000fe200030e0603 */
[----:B------:R-:W-:-:S13]  /*a580*/  ISETP.GT.AND P6, PT, R0, 0x40, P4 ;  /* 0x000000400000780c */ /* 0x000fda00027c4270 */
[----:B------:R0:W-:Y:S01]  /*a590*/  @P6 STG.E.U16 desc[UR12][R120.64], R109 ;  /* 0x0000006d78006986 */ /* 0x0001e2000c10150c */
[----:B------:R-:W-:-:S05]  /*a5a0*/  IADD3 R108, P6, R99, R4, RZ ;  /* 0x00000004636c7210 */ /* 0x000fca0007fde0ff */
[----:B0-----:R-:W-:Y:S01]  /*a5b0*/  IMAD.X R109, R13, 0x1, R5, P6 ;  /* 0x000000010d6d7824 */ /* 0x001fe200030e0605 */
[----:B------:R-:W-:-:S13]  /*a5c0*/  ISETP.GT.AND P6, PT, R0, 0x48, P5 ;  /* 0x000000480000780c */ /* 0x000fda0002fc4270 */
[----:B------:R0:W-:Y:S01]  /*a5d0*/  @P6 STG.E.U16 desc[UR12][R108.64], R110 ;  /* 0x0000006e6c006986 */ /* 0x0001e2000c10150c */
[----:B------:R-:W-:-:S05]  /*a5e0*/  IADD3 R126, P6, R101, R4, RZ ;  /* 0x00000004657e7210 */ /* 0x000fca0007fde0ff */
[----:B------:R-:W-:Y:S01]  /*a5f0*/  IMAD.X R127, R13, 0x1, R5, P6 ;  /* 0x000000010d7f7824 */ /* 0x000fe200030e0605 */
[----:B------:R-:W-:Y:S02]  /*a600*/  ISETP.GT.AND P6, PT, R0, 0x48, P4 ;  /* 0x000000480000780c */ /* 0x000fe400027c4270 */
[----:B0-----:R-:W-:-:S11]  /*a610*/  LOP3.LUT R109, R9, 0x72, RZ, 0xfc, !PT ;  /* 0x00000072096d7812 */ /* 0x001fd600078efcff */
[----:B------:R0:W-:Y:S01]  /*a620*/  @P6 STG.E.U16 desc[UR12][R126.64], R111 ;  /* 0x0000006f7e006986 */ /* 0x0001e2000c10150c */
[----:B------:R-:W-:-:S05]  /*a630*/  IADD3 R120, P6, R107, R2, RZ ;  /* 0x000000026b787210 */ /* 0x000fca0007fde0ff */
[----:B------:R-:W-:Y:S01]  /*a640*/  IMAD.X R121, R13, 0x1, R3, P6 ;  /* 0x000000010d797824 */ /* 0x000fe200030e0603 */
[----:B------:R-:W-:-:S13]  /*a650*/  ISETP.GT.AND P6, PT, R0, 0x40, P3 ;  /* 0x000000400000780c */ /* 0x000fda0001fc4270 */
        /* <DEDUP_REMOVED lines=13> */
[----:B-1----:R-:W-:-:S05]  /*a730*/  IADD3 R112, P6, R107, R4, RZ ;  /* 0x000000046b707210 */ /* 0x002fca0007fde0ff */
[----:B--2---:R-:W-:Y:S01]  /*a740*/  IMAD.X R113, R13, 0x1, R5, P6 ;  /* 0x000000010d717824 */ /* 0x004fe200030e0605 */
[----:B------:R-:W-:-:S13]  /*a750*/  ISETP.GT.AND P6, PT, R0, 0x40, P2 ;  /* 0x000000400000780c */ /* 0x000fda00017c4270 */
[----:B------:R-:W-:Y:S01]  /*a760*/  @P6 STG.E.U16 desc[UR12][R120.64], R116 ;  /* 0x0000007478006986 */ /* 0x000fe2000c10150c */
[----:B------:R-:W-:-:S05]  /*a770*/  IADD3 R4, P6, R109, R4, RZ ;  /* 0x000000046d047210 */ /* 0x000fca0007fde0ff */
[----:B------:R-:W-:Y:S01]  /*a780*/  IMAD.X R5, R13, 0x1, R5, P6 ;  /* 0x000000010d057824 */ /* 0x000fe200030e0605 */
[----:B------:R-:W-:-:S13]  /*a790*/  ISETP.GT.AND P6, PT, R0, 0x40, P0 ;  /* 0x000000400000780c */ /* 0x000fda00007c4270 */
[----:B------:R-:W-:Y:S01]  /*a7a0*/  @P6 STG.E.U16 desc[UR12][R128.64], R117 ;  /* 0x0000007580006986 */ /* 0x000fe2000c10150c */
[----:B---3--:R-:W-:-:S05]  /*a7b0*/  IADD3 R2, P6, R6, R9, RZ ;  /* 0x0000000906027210 */ /* 0x008fca0007fde0ff */
[----:B------:R-:W-:Y:S01]  /*a7c0*/  IMAD.X R3, R7, 0x1, R13, P6 ;  /* 0x0000000107037824 */ /* 0x000fe200030e060d */
[----:B------:R-:W-:-:S13]  /*a7d0*/  ISETP.GT.AND P6, PT, R0, 0x48, P2 ;  /* 0x000000480000780c */ /* 0x000fda00017c4270 */
[----:B------:R1:W-:Y:S01]  /*a7e0*/  @P6 STG.E.U16 desc[UR12][R112.64], R118 ;  /* 0x0000007670006986 */ /* 0x0003e2000c10150c */
[----:B0-----:R-:W-:-:S05]  /*a7f0*/  IADD3 R110, P6, R15, R6, RZ ;  /* 0x000000060f6e7210 */ /* 0x001fca0007fde0ff */
[----:B------:R-:W-:Y:S01]  /*a800*/  IMAD.X R111, R7, 0x1, R13, P6 ;  /* 0x00000001076f7824 */ /* 0x000fe200030e060d */
[----:B------:R-:W-:-:S13]  /*a810*/  ISETP.GT.AND P6, PT, R0, 0x48, P0 ;  /* 0x000000480000780c */ /* 0x000fda00007c4270 */
[----:B------:R0:W-:Y:S01]  /*a820*/  @P6 STG.E.U16 desc[UR12][R4.64], R119 ;  /* 0x0000007704006986 */ /* 0x0001e2000c10150c */
[----:B------:R-:W-:-:S05]  /*a830*/  IADD3 R114, P6, R21, R6, RZ ;  /* 0x0000000615727210 */ /* 0x000fca0007fde0ff */
[----:B------:R-:W-:Y:S01]  /*a840*/  IMAD.X R115, R7, 0x1, R13, P6 ;  /* 0x0000000107737824 */ /* 0x000fe200030e060d */
[----:B------:R-:W-:-:S04]  /*a850*/  ISETP.GT.AND P6, PT, R10, RZ, PT ;  /* 0x000000ff0a00720c */ /* 0x000fc80003fc4270 */
[----:B------:R-:W-:-:S13]  /*a860*/  ISETP.GT.AND P6, PT, R0, 0x80, P6 ;  /* 0x000000800000780c */ /* 0x000fda00037c4270 */
[----:B------:R2:W-:Y:S01]  /*a870*/  @P6 STG.E.U16 desc[UR12][R2.64], R56 ;  /* 0x0000003802006986 */ /* 0x0005e2000c10150c */
[----:B-1----:R-:W-:-:S05]  /*a880*/  IADD3 R112, P6, R23, R6, RZ ;  /* 0x0000000617707210 */ /* 0x002fca0007fde0ff */
[----:B------:R-:W-:Y:S01]  /*a890*/  IMAD.X R113, R7, 0x1, R13, P6 ;  /* 0x0000000107717824 */ /* 0x000fe200030e060d */
[----:B------:R-:W-:-:S04]  /*a8a0*/  ISETP.GT.AND P6, PT, R10, 0x1, PT ;  /* 0x000000010a00780c */ /* 0x000fc80003fc4270 */
[----:B------:R-:W-:-:S13]  /*a8b0*/  ISETP.GT.AND P6, PT, R0, 0x80, P6 ;  /* 0x000000800000780c */ /* 0x000fda00037c4270 */
[----:B------:R1:W-:Y:S01]  /*a8c0*/  @P6 STG.E.U16 desc[UR12][R110.64], R57 ;  /* 0x000000396e006986 */ /* 0x0003e2000c10150c */
[----:B0-----:R-:W-:-:S05]  /*a8d0*/  IADD3 R4, P6, R16, R9, RZ ;  /* 0x0000000910047210 */ /* 0x001fca0007fde0ff */
[----:B------:R-:W-:Y:S01]  /*a8e0*/  IMAD.X R5, R17, 0x1, R13, P6 ;  /* 0x0000000111057824 */ /* 0x000fe200030e060d */
[----:B------:R-:W-:-:S04]  /*a8f0*/  ISETP.GT.AND P6, PT, R10, RZ, PT ;  /* 0x000000ff0a00720c */ /* 0x000fc80003fc4270 */
[----:B------:R-:W-:-:S13]  /*a900*/  ISETP.GT.AND P6, PT, R0, 0x88, P6 ;  /* 0x000000880000780c */ /* 0x000fda00037c4270 */
[----:B------:R-:W-:Y:S01]  /*a910*/  @P6 STG.E.U16 desc[UR12][R4.64], R58 ;  /* 0x0000003a04006986 */ /* 0x000fe2000c10150c */
[----:B--2---:R-:W-:-:S05]  /*a920*/  IADD3 R56, P6, R16, R15, RZ ;  /* 0x0000000f10387210 */ /* 0x004fca0007fde0ff */
[----:B-1----:R-:W-:Y:S01]  /*a930*/  IMAD.X R57, R17, 0x1, R13, P6 ;  /* 0x0000000111397824 */ /* 0x002fe200030e060d */
[----:B------:R-:W-:-:S04]  /*a940*/  ISETP.GT.AND P6, PT, R10, 0x1, PT ;  /* 0x000000010a00780c */ /* 0x000fc80003fc4270 */
[----:B------:R-:W-:-:S13]  /*a950*/  ISETP.GT.AND P6, PT, R0, 0x88, P6 ;  /* 0x000000880000780c */ /* 0x000fda00037c4270 */
[----:B------:R0:W-:Y:S01]  /*a960*/  @P6 STG.E.U16 desc[UR12][R56.64], R59 ;  /* 0x0000003b38006986 */ /* 0x0001e2000c10150c */
        /* <DEDUP_REMOVED lines=10> */
[----:B0-----:R-:W-:-:S05]  /*aa10*/  IADD3 R56, P6, R21, R16, RZ ;  /* 0x0000001015387210 */ /* 0x001fca0007fde0ff */
        /* <DEDUP_REMOVED lines=9> */
[----:B-1----:R-:W-:-:S05]  /*aab0*/  IADD3 R60, P6, R91, R6, RZ ;  /* 0x000000065b3c7210 */ /* 0x002fca0007fde0ff */
[----:B--2---:R-:W-:Y:S01]  /*aac0*/  IMAD.X R61, R7, 0x1, R13, P6 ;  /* 0x00000001073d7824 */ /* 0x004fe200030e060d */
[----:B------:R-:W-:-:S04]  /*aad0*/  ISETP.GT.AND P6, PT, R10, 0x10, PT ;  /* 0x000000100a00780c */ /* 0x000fc80003fc4270 */
[----:B------:R-:W-:-:S13]  /*aae0*/  ISETP.GT.AND P6, PT, R0, 0x80, P6 ;  /* 0x000000800000780c */ /* 0x000fda00037c4270 */
[----:B------:R1:W-:Y:S01]  /*aaf0*/  @P6 STG.E.U16 desc[UR12][R110.64], R64 ;  /* 0x000000406e006986 */ /* 0x0003e2000c10150c */
[----:B0-----:R-:W-:-:S05]  /*ab00*/  IADD3 R62, P6, R93, R6, RZ ;  /* 0x000000065d3e7210 */ /* 0x001fca0007fde0ff */
[----:B---3--:R-:W-:Y:S01]  /*ab10*/  IMAD.X R63, R7, 0x1, R13, P6 ;  /* 0x00000001073f7824 */ /* 0x008fe200030e060d */
        /* <DEDUP_REMOVED lines=14> */
[----:B0-----:R-:W-:Y:S01]  /*ac00*/  IMAD.X R65, R7, 0x1, R13, P6 ;  /* 0x0000000107417824 */ /* 0x001fe200030e060d */
[----:B------:R-:W-:-:S04]  /*ac10*/  ISETP.GT.AND P6, PT, R10, 0x18, PT ;  /* 0x000000180a00780c */ /* 0x000fc80003fc4270 */
[----:B------:R-:W-:-:S13]  /*ac20*/  ISETP.GT.AND P6, PT, R0, 0x80, P6 ;  /* 0x000000800000780c */ /* 0x000fda00037c4270 */
[----:B------:R0:W-:Y:S01]  /*ac30*/  @P6 STG.E.U16 desc[UR12][R60.64], R68 ;  /* 0x000000443c006986 */ /* 0x0001e2000c10150c */
[----:B--2---:R-:W-:-:S05]  /*ac40*/  IADD3 R66, P6, R97, R6, RZ ;  /* 0x0000000661427210 */ /* 0x004fca0007fde0ff */
        /* <DEDUP_REMOVED lines=19> */
[----:B-1----:R-:W-:-:S05]  /*ad80*/  IADD3 R62, P6, R101, R6, RZ ;  /* 0x00000006653e7210 */ /* 0x002fca0007fde0ff */
[----:B------:R-:W-:Y:S01]  /*ad90*/  IMAD.X R63, R7, 0x1, R13, P6 ;  /* 0x00000001073f7824 */ /* 0x000fe200030e060d */
[----:B------:R-:W-:-:S04]  /*ada0*/  ISETP.GT.AND P6, PT, R10, 0x21, PT ;  /* 0x000000210a00780c */ /* 0x000fc80003fc4270 */
[----:B------:R-:W-:-:S13]  /*adb0*/  ISETP.GT.AND P6, PT, R0, 0x80, P6 ;  /* 0x000000800000780c */ /* 0x000fda00037c4270 */
[----:B------:R1:W-:Y:S01]  /*adc0*/  @P6 STG.E.U16 desc[UR12][R66.64], R73 ;  /* 0x0000004942006986 */ /* 0x0003e2000c10150c */
[----:B--2---:R-:W-:-:S05]  /*add0*/  IADD3 R56, P6, R95, R16, RZ ;  /* 0x000000105f387210 */ /* 0x004fca0007fde0ff */
[----:B------:R-:W-:Y:S01]  /*ade0*/  IMAD.X R57, R17, 0x1, R13, P6 ;  /* 0x0000000111397824 */ /* 0x000fe200030e060d */
[----:B------:R-:W-:-:S04]  /*adf0*/  ISETP.GT.AND P6, PT, R10, 0x20, PT ;  /* 0x000000200a00780c */ /* 0x000fc80003fc4270 */
[----:B------:R-:W-:-:S13]  /*ae00*/  ISETP.GT.AND P6, PT, R0, 0x88, P6 ;  /* 0x000000880000780c */ /* 0x000fda00037c4270 */
[----:B------:R2:W-:Y:S01]  /*ae10*/  @P6 STG.E.U16 desc[UR12][R56.64], R74 ;  /* 0x0000004a38006986 */ /* 0x0005e2000c10150c */
[----:B---3--:R-:W-:-:S05]  /*ae20*/  IADD3 R58, P6, R97, R16, RZ ;  /* 0x00000010613a7210 */ /* 0x008fca0007fde0ff */
[----:B------:R-:W-:Y:S01]  /*ae30*/  IMAD.X R59, R17, 0x1, R13, P6 ;  /* 0x00000001113b7824 */ /* 0x000fe200030e060d */
[----:B------:R-:W-:-:S04]  /*ae40*/  ISETP.GT.AND P6, PT, R10, 0x21, PT ;  /* 0x000000210a00780c */ /* 0x000fc80003fc4270 */
[----:B------:R-:W-:-:S13]  /*ae50*/  ISETP.GT.AND P6, PT, R0, 0x88, P6 ;  /* 0x000000880000780c */ /* 0x000fda00037c4270 */
[----:B------:R3:W-:Y:S01]  /*ae60*/  @P6 STG.E.U16 desc[UR12][R58.64], R75 ;  /* 0x0000004b3a006986 */ /* 0x0007e2000c10150c */
[----:B0-----:R-:W-:-:S05]  /*ae70*/  IADD3 R64, P6, R103, R6, RZ ;  /* 0x0000000667407210 */ /* 0x001fca0007fde0ff */
[----:B------:R-:W-:Y:S01]  /*ae80*/  IMAD.X R65, R7, 0x1, R13, P6 ;  /* 0x0000000107417824 */ /* 0x000fe200030e060d */
[----:B------:R-:W-:-:S13]  /*ae90*/  ISETP.GT.AND P6, PT, R0, 0x80, P5 ;  /* 0x000000800000780c */ /* 0x000fda0002fc4270 */
[----:B------:R0:W-:Y:S01]  /*aea0*/  @P6 STG.E.U16 desc[UR12][R60.64], R76 ;  /* 0x0000004c3c006986 */ /* 0x0001e2000c10150c */
[----:B-1----:R-:W-:-:S05]  /*aeb0*/  IADD3 R66, P6, R105, R6, RZ ;  /* 0x0000000669427210 */ /* 0x002fca0007fde0ff */
[----:B------:R-:W-:Y:S01]  /*aec0*/  IMAD.X R67, R7, 0x1, R13, P6 ;  /* 0x0000000107437824 */ /* 0x000fe200030e060d */
[----:B------:R-:W-:-:S13]  /*aed0*/  ISETP.GT.AND P6, PT, R0, 0x80, P4 ;  /* 0x000000800000780c */ /* 0x000fda00027c4270 */
[----:B------:R1:W-:Y:S01]  /*aee0*/  @P6 STG.E.U16 desc[UR12][R62.64], R77 ;  /* 0x0000004d3e006986 */ /* 0x0003e2000c10150c */
[----:B--2---:R-:W-:-:S05]  /*aef0*/  IADD3 R56, P6, R99, R16, RZ ;  /* 0x0000001063387210 */ /* 0x004fca0007fde0ff */
[----:B------:R-:W-:Y:S01]  /*af00*/  IMAD.X R57, R17, 0x1, R13, P6 ;  /* 0x0000000111397824 */ /* 0x000fe200030e060d */
[----:B------:R-:W-:-:S13]  /*af10*/  ISETP.GT.AND P6, PT, R0, 0x88, P5 ;  /* 0x000000880000780c */ /* 0x000fda0002fc4270 */
[----:B------:R2:W-:Y:S01]  /*af20*/  @P6 STG.E.U16 desc[UR12][R56.64], R78 ;  /* 0x0000004e38006986 */ /* 0x0005e2000c10150c */
[----:B---3--:R-:W-:-:S05]  /*af30*/  IADD3 R58, P6, R101, R16, RZ ;  /* 0x00000010653a7210 */ /* 0x008fca0007fde0ff */
[----:B------:R-:W-:Y:S01]  /*af40*/  IMAD.X R59, R17, 0x1, R13, P6 ;  /* 0x00000001113b7824 */ /* 0x000fe200030e060d */
[----:B------:R-:W-:-:S13]  /*af50*/  ISETP.GT.AND P6, PT, R0, 0x88, P4 ;  /* 0x000000880000780c */ /* 0x000fda00027c4270 */
[----:B------:R3:W-:Y:S01]  /*af60*/  @P6 STG.E.U16 desc[UR12][R58.64], R79 ;  /* 0x0000004f3a006986 */ /* 0x0007e2000c10150c */
[----:B0-----:R-:W-:-:S05]  /*af70*/  IADD3 R60, P6, R107, R6, RZ ;  /* 0x000000066b3c7210 */ /* 0x001fca0007fde0ff */
[----:B------:R-:W-:Y:S01]  /*af80*/  IMAD.X R61, R7, 0x1, R13, P6 ;  /* 0x00000001073d7824 */ /* 0x000fe200030e060d */
[----:B------:R-:W-:-:S13]  /*af90*/  ISETP.GT.AND P6, PT, R0, 0x80, P3 ;  /* 0x000000800000780c */ /* 0x000fda0001fc4270 */
[----:B------:R-:W-:Y:S01]  /*afa0*/  @P6 STG.E.U16 desc[UR12][R64.64], R80 ;  /* 0x0000005040006986 */ /* 0x000fe2000c10150c */
[----:B-1----:R-:W-:-:S05]  /*afb0*/  IADD3 R62, P6, R109, R6, RZ ;  /* 0x000000066d3e7210 */ /* 0x002fca0007fde0ff */
[----:B------:R-:W-:Y:S01]  /*afc0*/  IMAD.X R63, R7, 0x1, R13, P6 ;  /* 0x00000001073f7824 */ /* 0x000fe200030e060d */
[----:B------:R-:W-:-:S13]  /*afd0*/  ISETP.GT.AND P6, PT, R0, 0x80, P1 ;  /* 0x000000800000780c */ /* 0x000fda0000fc4270 */
[----:B------:R-:W-:Y:S01]  /*afe0*/  @P6 STG.E.U16 desc[UR12][R66.64], R81 ;  /* 0x0000005142006986 */ /* 0x000fe2000c10150c */
[----:B------:R-:W-:-:S05]  /*aff0*/  IADD3 R6, P6, R103, R16, RZ ;  /* 0x0000001067067210 */ /* 0x000fca0007fde0ff */
        /* <DEDUP_REMOVED lines=15> */
[----:B------:R-:W-:-:S05]  /*b0f0*/  IADD3 R16, P6, R2, R9, RZ ;  /* 0x0000000902107210 */ /* 0x000fca0007fde0ff */
        /* <DEDUP_REMOVED lines=9> */
[----:B------:R-:W-:-:S04]  /*b190*/  ISETP.GT.AND P6, PT, R10, RZ, PT ;  /* 0x000000ff0a00720c */ /* 0x000fc80003fc4270 */
[----:B------:R-:W-:-:S13]  /*b1a0*/  ISETP.GT.AND P6, PT, R0, 0xc0, P6 ;  /* 0x000000c00000780c */ /* 0x000fda00037c4270 */
[----:B------:R2:W-:Y:S01]  /*b1b0*/  @P6 STG.E.U16 desc[UR12][R16.64], R24 ;  /* 0x0000001810006986 */ /* 0x0005e2000c10150c */
[----:B0-----:R-:W-:-:S05]  /*b1c0*/  IADD3 R58, P6, R2, R23, RZ ;  /* 0x00000017023a7210 */ /* 0x001fca0007fde0ff */
[----:B------:R-:W-:Y:S01]  /*b1d0*/  IMAD.X R59, R3, 0x1, R13, P6 ;  /* 0x00000001033b7824 */ /* 0x000fe200030e060d */
[----:B------:R-:W-:-:S04]  /*b1e0*/  ISETP.GT.AND P6, PT, R10, 0x1, PT ;  /* 0x000000010a00780c */ /* 0x000fc80003fc4270 */
[----:B------:R-:W-:-:S13]  /*b1f0*/  ISETP.GT.AND P6, PT, R0, 0xc0, P6 ;  /* 0x000000c00000780c */ /* 0x000fda00037c4270 */
[----:B------:R-:W-:Y:S01]  /*b200*/  @P6 STG.E.U16 desc[UR12][R56.64], R25 ;  /* 0x0000001938006986 */ /* 0x000fe2000c10150c */
[----:B-1----:R-:W-:-:S05]  /*b210*/  IADD3 R6, P6, R4, R9, RZ ;  /* 0x0000000904067210 */ /* 0x002fca0007fde0ff */
[----:B------:R-:W-:Y:S01]  /*b220*/  IMAD.X R7, R5, 0x1, R13, P6 ;  /* 0x0000000105077824 */ /* 0x000fe200030e060d */
[----:B------:R-:W-:-:S04]  /*b230*/  ISETP.GT.AND P6, PT, R10, RZ, PT ;  /* 0x000000ff0a00720c */ /* 0x000fc80003fc4270 */
        /* <DEDUP_REMOVED lines=11> */
[----:B------:R-:W-:Y:S01]  /*b2f0*/  @P6 STG.E.U16 desc[UR12][R60.64], R28 ;  /* 0x0000001c3c006986 */ /* 0x000fe2000c10150c */
[----:B--2---:R-:W-:-:S05]  /*b300*/  IADD3 R16, P6, R2, R89, RZ ;  /* 0x0000005902107210 */ /* 0x004fca0007fde0ff */
[----:B------:R-:W-:Y:S01]  /*b310*/  IMAD.X R17, R3, 0x1, R13, P6 ;  /* 0x0000000103117824 */ /* 0x000fe200030e060d */
[----:B------:R-:W-:-:S04]  /*b320*/  ISETP.GT.AND P6, PT, R10, 0x9, PT ;  /* 0x000000090a00780c */ /* 0x000fc80003fc4270 */
[----:B------:R-:W-:-:S13]  /*b330*/  ISETP.GT.AND P6, PT, R0, 0xc0, P6 ;  /* 0x000000c00000780c */ /* 0x000fda00037c4270 */
[----:B------:R-:W-:Y:S01]  /*b340*/  @P6 STG.E.U16 desc[UR12][R58.64], R29 ;  /* 0x0000001d3a006986 */ /* 0x000fe2000c10150c */
        /* <DEDUP_REMOVED lines=34> */
[----:B------:R-:W-:Y:S01]  /*b570*/  @P6 STG.E.U16 desc[UR12][R20.64], R36 ;  /* 0x0000002414006986 */ /* 0x000fe2000c10150c */
[----:B---3--:R-:W-:-:S05]  /*b580*/  IADD3 R16, P6, R2, R97, RZ ;  /* 0x0000006102107210 */ /* 0x008fca0007fde0ff */
        /* <DEDUP_REMOVED lines=23> */
[----:B------:R-:W-:Y:S01]  /*b700*/  @P6 STG.E.U16 desc[UR12][R16.64], R41 ;  /* 0x0000002910006986 */ /* 0x000fe2000c10150c */
[----:B------:R-:W-:-:S04]  /*b710*/  ISETP.GT.AND P6, PT, R10, 0x20, PT ;  /* 0x000000200a00780c */ /* 0x000fc80003fc4270 */
[----:B------:R-:W-:-:S13]  /*b720*/  ISETP.GT.AND P6, PT, R0, 0xc8, P6 ;  /* 0x000000c80000780c */ /* 0x000fda00037c4270 */
[----:B------:R-:W-:Y:S01]  /*b730*/  @P6 STG.E.U16 desc[UR12][R18.64], R42 ;  /* 0x0000002a12006986 */ /* 0x000fe2000c10150c */
[----:B------:R-:W-:-:S04]  /*b740*/  ISETP.GT.AND P6, PT, R10, 0x21, PT ;  /* 0x000000210a00780c */ /* 0x000fc80003fc4270 */
[----:B------:R-:W-:-:S13]  /*b750*/  ISETP.GT.AND P6, PT, R0, 0xc8, P6 ;  /* 0x000000c80000780c */ /* 0x000fda00037c4270 */
[----:B------:R0:W-:Y:S01]  /*b760*/  @P6 STG.E.U16 desc[UR12][R6.64], R43 ;  /* 0x0000002b06006986 */ /* 0x0001e2000c10150c */
[----:B-1----:R-:W-:-:S05]  /*b770*/  IADD3 R8, P6, R2, R99, RZ ;  /* 0x0000006302087210 */ /* 0x002fca0007fde0ff */
[----:B------:R-:W-:Y:S01]  /*b780*/  IMAD.X R9, R3, 0x1, R13, P6 ;  /* 0x0000000103097824 */ /* 0x000fe200030e060d */
[C---:B------:R-:W-:Y:S02]  /*b790*/  ISETP.GT.AND P6, PT, R0.reuse, 0xc0, P5 ;  /* 0x000000c00000780c */ /* 0x040fe40002fc4270 */
[----:B------:R-:W-:-:S11]  /*b7a0*/  ISETP.GT.AND P5, PT, R0, 0xc8, P5 ;  /* 0x000000c80000780c */ /* 0x000fd60002fa4270 */
[----:B------:R1:W-:Y:S01]  /*b7b0*/  @P6 STG.E.U16 desc[UR12][R8.64], R44 ;  /* 0x0000002c08006986 */ /* 0x0003e2000c10150c */
[----:B--2---:R-:W-:-:S05]  /*b7c0*/  IADD3 R14, P6, R2, R101, RZ ;  /* 0x00000065020e7210 */ /* 0x004fca0007fde0ff */
[----:B------:R-:W-:Y:S01]  /*b7d0*/  IMAD.X R15, R3, 0x1, R13, P6 ;  /* 0x00000001030f7824 */ /* 0x000fe200030e060d */
[C---:B------:R-:W-:Y:S02]  /*b7e0*/  ISETP.GT.AND P6, PT, R0.reuse, 0xc0, P4 ;  /* 0x000000c00000780c */ /* 0x040fe400027c4270 */
[----:B------:R-:W-:-:S11]  /*b7f0*/  ISETP.GT.AND P4, PT, R0, 0xc8, P4 ;  /* 0x000000c80000780c */ /* 0x000fd60002784270 */
[----:B------:R2:W-:Y:S01]  /*b800*/  @P6 STG.E.U16 desc[UR12][R14.64], R45 ;  /* 0x0000002d0e006986 */ /* 0x0005e2000c10150c */
[----:B0-----:R-:W-:-:S05]  /*b810*/  IADD3 R6, P6, R4, R99, RZ ;  /* 0x0000006304067210 */ /* 0x001fca0007fde0ff */
[----:B------:R-:W-:Y:S01]  /*b820*/  IMAD.X R7, R5, 0x1, R13, P6 ;  /* 0x0000000105077824 */ /* 0x000fe200030e060d */
[----:B-1----:R-:W-:-:S04]  /*b830*/  IADD3 R8, P6, R4, R101, RZ ;  /* 0x0000006504087210 */ /* 0x002fc80007fde0ff */
[----:B------:R0:W-:Y:S01]  /*b840*/  @P5 STG.E.U16 desc[UR12][R6.64], R46 ;  /* 0x0000002e06005986 */ /* 0x0001e2000c10150c */
[----:B------:R-:W-:Y:S01]  /*b850*/  ISETP.GT.AND P5, PT, R0, 0xc0, P3 ;  /* 0x000000c00000780c */ /* 0x000fe20001fa4270 */
[--C-:B------:R-:W-:Y:S01]  /*b860*/  IMAD.X R9, R5, 0x1, R13.reuse, P6 ;  /* 0x0000000105097824 */ /* 0x100fe200030e060d */
[----:B--2---:R-:W-:Y:S02]  /*b870*/  IADD3 R14, P6, R2, R103, RZ ;  /* 0x00000067020e7210 */ /* 0x004fe40007fde0ff */
[C---:B------:R-:W-:Y:S02]  /*b880*/  ISETP.GT.AND P3, PT, R0.reuse, 0xc8, P3 ;  /* 0x000000c80000780c */ /* 0x040fe40001f64270 */
[----:B------:R1:W-:Y:S01]  /*b890*/  @P4 STG.E.U16 desc[UR12][R8.64], R47 ;  /* 0x0000002f08004986 */ /* 0x0003e2000c10150c */
[C---:B------:R-:W-:Y:S01]  /*b8a0*/  ISETP.GT.AND P4, PT, R0.reuse, 0xc0, P1 ;  /* 0x000000c00000780c */ /* 0x040fe20000f84270 */
[----:B------:R-:W-:Y:S01]  /*b8b0*/  IMAD.X R15, R3, 0x1, R13, P6 ;  /* 0x00000001030f7824 */ /* 0x000fe200030e060d */
[----:B------:R-:W-:-:S02]  /*b8c0*/  ISETP.GT.AND P1, PT, R0, 0xc8, P1 ;  /* 0x000000c80000780c */ /* 0x000fc40000f24270 */
[-C--:B0-----:R-:W-:Y:S02]  /*b8d0*/  IADD3 R6, P6, R2, R105.reuse, RZ ;  /* 0x0000006902067210 */ /* 0x081fe40007fde0ff */
[----:B------:R0:W-:Y:S03]  /*b8e0*/  @P5 STG.E.U16 desc[UR12][R14.64], R48 ;  /* 0x000000300e005986 */ /* 0x0001e6000c10150c */
[--C-:B------:R-:W-:Y:S01]  /*b8f0*/  IMAD.X R7, R3, 0x1, R13.reuse, P6 ;  /* 0x0000000103077824 */ /* 0x100fe200030e060d */
[C---:B------:R-:W-:Y:S02]  /*b900*/  IADD3 R10, P6, R4.reuse, R105, RZ ;  /* 0x00000069040a7210 */ /* 0x040fe40007fde0ff */
[----:B-1----:R-:W-:Y:S02]  /*b910*/  IADD3 R8, P5, R4, R103, RZ ;  /* 0x0000006704087210 */ /* 0x002fe40007fbe0ff */
[----:B------:R1:W-:Y:S01]  /*b920*/  @P4 STG.E.U16 desc[UR12][R6.64], R49 ;  /* 0x0000003106004986 */ /* 0x0003e2000c10150c */
[C-C-:B------:R-:W-:Y:S01]  /*b930*/  IMAD.X R11, R5.reuse, 0x1, R13.reuse, P6 ;  /* 0x00000001050b7824 */ /* 0x140fe200030e060d */
[C---:B------:R-:W-:Y:S01]  /*b940*/  ISETP.GT.AND P4, PT, R0.reuse, 0xc0, P2 ;  /* 0x000000c00000780c */ /* 0x040fe20001784270 */
[----:B------:R-:W-:Y:S01]  /*b950*/  IMAD.X R9, R5, 0x1, R13, P5 ;  /* 0x0000000105097824 */ /* 0x000fe200028e060d */
[----:B------:R-:W-:-:S02]  /*b960*/  ISETP.GT.AND P5, PT, R0, 0xc0, P0 ;  /* 0x000000c00000780c */ /* 0x000fc400007a4270 */
[C---:B------:R-:W-:Y:S02]  /*b970*/  ISETP.GT.AND P2, PT, R0.reuse, 0xc8, P2 ;  /* 0x000000c80000780c */ /* 0x040fe40001744270 */
[----:B------:R2:W-:Y:S01]  /*b980*/  @P3 STG.E.U16 desc[UR12][R8.64], R50 ;  /* 0x0000003208003986 */ /* 0x0005e2000c10150c */
[----:B------:R-:W-:Y:S02]  /*b990*/  ISETP.GT.AND P0, PT, R0, 0xc8, P0 ;  /* 0x000000c80000780c */ /* 0x000fe40000704270 */
[-C--:B0-----:R-:W-:Y:S01]  /*b9a0*/  IADD3 R14, P3, R4, R107.reuse, RZ ;  /* 0x0000006b040e7210 */ /* 0x081fe20007f7e0ff */
[----:B------:R2:W-:Y:S01]  /*b9b0*/  @P1 STG.E.U16 desc[UR12][R10.64], R51 ;  /* 0x000000330a001986 */ /* 0x0005e2000c10150c */
[C---:B-1----:R-:W-:Y:S02]  /*b9c0*/  IADD3 R6, P6, R2.reuse, R107, RZ ;  /* 0x0000006b02067210 */ /* 0x042fe40007fde0ff */
[----:B------:R-:W-:Y:S01]  /*b9d0*/  IADD3 R2, P1, R2, R109, RZ ;  /* 0x0000006d02027210 */ /* 0x000fe20007f3e0ff */
[----:B------:R-:W-:-:S02]  /*b9e0*/  IMAD.X R15, R5, 0x1, R13, P3 ;  /* 0x00000001050f7824 */ /* 0x000fc400018e060d */
[C-C-:B------:R-:W-:Y:S01]  /*b9f0*/  IMAD.X R7, R3.reuse, 0x1, R13.reuse, P6 ;  /* 0x0000000103077824 */ /* 0x140fe200030e060d */
[----:B------:R-:W-:Y:S01]  /*ba00*/  IADD3 R12, P6, R4, R109, RZ ;  /* 0x0000006d040c7210 */ /* 0x000fe20007fde0ff */
[----:B------:R-:W-:-:S03]  /*ba10*/  IMAD.X R3, R3, 0x1, R13, P1 ;  /* 0x0000000103037824 */ /* 0x000fc600008e060d */
[----:B------:R2:W-:Y:S04]  /*ba20*/  @P4 STG.E.U16 desc[UR12][R6.64], R52 ;  /* 0x0000003406004986 */ /* 0x0005e8000c10150c */
[----:B------:R2:W-:Y:S04]  /*ba30*/  @P5 STG.E.U16 desc[UR12][R2.64], R53 ;  /* 0x0000003502005986 */ /* 0x0005e8000c10150c */
[----:B------:R2:W-:Y:S01]  /*ba40*/  @P2 STG.E.U16 desc[UR12][R14.64], R54 ;  /* 0x000000360e002986 */ /* 0x0005e2000c10150c */
[----:B------:R-:W-:Y:S05]  /*ba50*/  @!P0 EXIT ;  /* 0x000000000000894d */ /* 0x000fea0003800000 */
[----:B------:R-:W-:Y:S01]  /*ba60*/  F2FP.F16.F32.PACK_AB R55, RZ, R55 ;  /* 0x00000037ff37723e */ /* 0x000fe200000000ff */
[----:B------:R-:W-:-:S05]  /*ba70*/  IMAD.X R13, R5, 0x1, R13, P6 ;  /* 0x00000001050d7824 */ /* 0x000fca00030e060d */
[----:B------:R-:W-:Y:S01]  /*ba80*/  STG.E.U16 desc[UR12][R12.64], R55 ;  /* 0x000000370c007986 */ /* 0x000fe2000c10150c */
[----:B------:R-:W-:Y:S05]  /*ba90*/  EXIT ;  /* 0x000000000000794d */ /* 0x000fea0003800000 */
.L_x_10:
[----:B------:R-:W-:-:S13]  /*baa0*/  ISETP.NE.AND P0, PT, R6, RZ, PT ;  /* 0x000000ff0600720c */ /* 0x000fda0003f05270 */
[----:B------:R-:W-:Y:S05]  /*bab0*/  @P0 EXIT ;  /* 0x000000000000094d */ /* 0x000fea0003800000 */
[----:B------:R-:W-:-:S13]  /*bac0*/  ELECT P0, URZ, PT ;  /* 0x00000000003f782f */ /* 0x000fda0003800000 */
[----:B------:R-:W-:Y:S05]  /*bad0*/  @!P0 BRA `(.L_x_243) ;  /* 0x0000000400b08947 */ /* 0x000fea0003800000 */
[----:B------:R-:W-:-:S13]  /*bae0*/  ISETP.GE.AND P0, PT, R3, 0x1, PT ;  /* 0x000000010300780c */ /* 0x000fda0003f06270 */
[----:B------:R-:W-:Y:S05]  /*baf0*/  @!P0 BRA `(.L_x_243) ;  /* 0x0000000400a88947 */ /* 0x000fea0003800000 */
[----:B------:R-:W0:Y:S01]  /*bb00*/  S2R R6, SR_CTAID.X ;  /* 0x0000000000067919 */ /* 0x000e220000002500 */
[----:B------:R-:W-:Y:S01]  /*bb10*/  LOP3.LUT P0, RZ, R9, 0x1f, RZ, 0xc0, !PT ;  /* 0x0000001f09ff7812 */ /* 0x000fe2000780c0ff */
[----:B------:R-:W-:Y:S01]  /*bb20*/  ULDC UR4, c[0x0][0x384] ;  /* 0x0000e10000047ab9 */ /* 0x000fe20000000800 */
[C---:B------:R-:W-:Y:S01]  /*bb30*/  ISETP.NE.AND P1, PT, R0.reuse, RZ, PT ;  /* 0x000000ff0000720c */ /* 0x040fe20003f25270 */
[----:B-----5:R-:W1:Y:S01]  /*bb40*/  S2R R11, SR_CTAID.Y ;  /* 0x00000000000b7919 */ /* 0x020e620000002600 */
[----:B------:R-:W-:Y:S01]  /*bb50*/  ISETP.NE.OR P0, PT, R0, RZ, !P0 ;  /* 0x000000ff0000720c */ /* 0x000fe20004705670 */
[----:B------:R-:W-:Y:S01]  /*bb60*/  IMAD R4, R12, R13, RZ ;  /* 0x0000000d0c047224 */ /* 0x000fe200078e02ff */
[----:B------:R-:W-:Y:S01]  /*bb70*/  ULDC UR5, c[0x0][0x388] ;  /* 0x0000e20000057ab9 */ /* 0x000fe20000000800 */
[----:B------:R-:W-:Y:S01]  /*bb80*/  LOP3.LUT R20, R2, 0x2, RZ, 0xfc, !PT ;  /* 0x0000000202147812 */ /* 0x000fe200078efcff */
[----:B------:R-:W-:Y:S01]  /*bb90*/  IMAD.MOV.U32 R7, RZ, RZ, 0x1 ;  /* 0x00000001ff077424 */ /* 0x000fe200078e00ff */
[----:B------:R-:W-:Y:S01]  /*bba0*/  CS2R R8, SRZ ;  /* 0x0000000000087805 */ /* 0x000fe2000001ff00 */
[----:B------:R-:W-:-:S02]  /*bbb0*/  IMAD.MOV.U32 R10, RZ, RZ, RZ ;  /* 0x000000ffff0a7224 */ /* 0x000fc400078e00ff */
[----:B------:R-:W-:Y:S02]  /*bbc0*/  IMAD R4, R5, R4, 0x1 ;  /* 0x0000000105047424 */ /* 0x000fe400078e0204 */
[----:B0-----:R-:W-:Y:S02]  /*bbd0*/  IMAD.SHL.U32 R18, R6, 0x100, RZ ;  /* 0x0000010006127824 */ /* 0x001fe400078e00ff */
[----:B------:R-:W-:Y:S02]  /*bbe0*/  IMAD.MOV.U32 R6, RZ, RZ, RZ ;  /* 0x000000ffff067224 */ /* 0x000fe400078e00ff */
[----:B------:R-:W-:-:S04]  /*bbf0*/  IMAD.HI.U32 R0, R18, UR4, RZ ;  /* 0x0000000412007c27 */ /* 0x000fc8000f8e00ff */
[----:B-1----:R-:W-:Y:S01]  /*bc00*/  IMAD.SHL.U32 R19, R11, 0x40, RZ ;  /* 0x000000400b137824 */ /* 0x002fe200078e00ff */
[----:B------:R-:W-:-:S07]  /*bc10*/  SHF.R.U32.HI R0, RZ, UR5, R0 ;  /* 0x00000005ff007c19 */ /* 0x000fce0008011600 */
.L_x_247:
[----:B------:R-:W0:Y:S01]  /*bc20*/  S2R R12, SR_CgaCtaId ;  /* 0x00000000000c7919 */ /* 0x000e220000008800 */
[----:B------:R-:W-:-:S04]  /*bc30*/  MOV R11, 0x400 ;  /* 0x00000400000b7802 */ /* 0x000fc80000000f00 */
[----:B0-----:R-:W-:Y:S02]  /*bc40*/  LEA R21, R12, R11, 0x18 ;  /* 0x0000000b0c157211 */ /* 0x001fe400078ec0ff */
[----:B------:R-:W-:-:S03]  /*bc50*/  SHF.L.U32 R11, R7, 0x1f, RZ ;  /* 0x0000001f070b7819 */ /* 0x000fc600000006ff */
[----:B------:R-:W-:-:S07]  /*bc60*/  IMAD R12, R6, 0x8, R21 ;  /* 0x00000008060c7824 */ /* 0x000fce00078e0215 */
.L_x_244:
[----:B0-----:R0:W1:Y:S02]  /*bc70*/  SYNCS.PHASECHK.TRANS64.TRYWAIT P2, [R12+URZ+0x37058], R11 ;  /* 0x0370580b0c0075a7 */ /* 0x001064000804017f */
[----:B-1----:R-:W-:Y:S05]  /*bc80*/  @!P2 NANOSLEEP.SYNCS 0x989680 ;  /* 0x009896800000a95d */ /* 0x002fea0003900000 */
[----:B------:R-:W1:Y:S02]  /*bc90*/  @!P2 SYNCS.PHASECHK.TRANS64 P2, [R12+URZ+0x37058], R11 ;  /* 0x0370580b0c00a5a7 */ /* 0x000e64000804007f */
[----:B-1----:R-:W-:Y:S05]  /*bca0*/  @!P2 BRA `(.L_x_244) ;  /* 0xfffffffc00f0a947 */ /* 0x002fea000383ffff */
[----:B0-----:R-:W0:Y:S02]  /*bcb0*/  @!P1 LDC R11, c[0x0][0x500] ;  /* 0x00014000ff0b9b82 */ /* 0x001e240000000800 */
[----:B0-----:R0:W-:Y:S02]  /*bcc0*/  @!P1 SYNCS.ARRIVE.TRANS64 RZ, [R12+URZ+0x37000], R11 ;  /* 0x0370000b0cff99a7 */ /* 0x0011e4000800003f */
[----:B0-----:R-:W-:-:S04]  /*bcd0*/  PRMT R11, R20, 0x9910, RZ ;  /* 0x00009910140b7816 */ /* 0x001fc800000000ff */
[----:B------:R-:W-:-:S13]  /*bce0*/  ISETP.NE.AND P2, PT, R11, 0x2, PT ;  /* 0x000000020b00780c */ /* 0x000fda0003f45270 */
[----:B------:R-:W-:Y:S05]  /*bcf0*/  @P2 BRA `(.L_x_245) ;  /* 0x0000000000042947 */ /* 0x000fea0003800000 */
[----:B------:R-:W-:Y:S01]  /*bd00*/  BPT.TRAP 0x1 ;  /* 0x000000040000795c */ /* 0x000fe20000300000 */
.L_x_245:
[----:B------:R-:W-:Y:S05]  /*bd10*/  @P0 BRA `(.L_x_246) ;  /* 0x0000000000040947 */ /* 0x000fea0003800000 */
[----:B------:R-:W-:Y:S01]  /*bd20*/  BPT.TRAP 0x1 ;  /* 0x000000040000795c */ /* 0x000fe20000300000 */
.L_x_246:
[----:B------:R-:W0:Y:S01]  /*bd30*/  LDC R13, c[0x0][0x380] ;  /* 0x0000e000ff0d7b82 */ /* 0x000e220000000800 */
[----:B------:R-:W-:Y:S01]  /*bd40*/  R2UR UR4, R0 ;  /* 0x00000000000472ca */ /* 0x000fe200000e0000 */
[----:B------:R-:W-:Y:S01]  /*bd50*/  ULDC UR20, c[0x0][0x38c] ;  /* 0x0000e30000147ab9 */ /* 0x000fe20000000800 */
[----:B------:R-:W-:Y:S01]  /*bd60*/  R2UR UR5, R18 ;  /* 0x00000000120572ca */ /* 0x000fe200000e0000 */
[----:B------:R-:W-:Y:S01]  /*bd70*/  UISETP.NE.AND UP0, UPT, UR20, 0x1, UPT ;  /* 0x000000011400788c */ /* 0x000fe2000bf05270 */
[----:B------:R-:W-:Y:S01]  /*bd80*/  R2UR UR17, R12 ;  /* 0x000000000c1172ca */ /* 0x000fe200000e0000 */
[C---:B------:R-:W-:Y:S01]  /*bd90*/  VIADD R12, R10.reuse, 0x1 ;  /* 0x000000010a0c7836 */ /* 0x040fe20000000000 */
[----:B------:R-:W-:Y:S01]  /*bda0*/  R2UR UR18, R10 ;  /* 0x000000000a1272ca */ /* 0x000fe200000e0000 */
[----:B---3--:R-:W1:Y:S01]  /*bdb0*/  LDC.64 R14, c[0x0][0x3b8] ;  /* 0x0000ee00ff0e7b82 */ /* 0x008e620000000a00 */
[----:B------:R-:W-:Y:S01]  /*bdc0*/  R2UR UR9, R21 ;  /* 0x00000000150972ca */ /* 0x000fe200000e0000 */
[----:B------:R-:W-:Y:S01]  /*bdd0*/  VIADD R4, R4, 0xffffffff ;  /* 0xffffffff04047836 */ /* 0x000fe20000000000 */
[----:B------:R-:W-:Y:S01]  /*bde0*/  R2UR UR16, R6 ;  /* 0x00000000061072ca */ /* 0x000fe200000e0000 */
[----:B------:R-:W-:Y:S01]  /*bdf0*/  ULDC.64 UR24, c[0x0][0x198] ;  /* 0x0000660000187ab9 */ /* 0x000fe20000000a00 */
[----:B------:R-:W-:Y:S01]  /*be00*/  R2UR UR12, R9 ;  /* 0x00000000090c72ca */ /* 0x000fe200000e0000 */
[----:B------:R-:W-:Y:S01]  /*be10*/  ULDC.64 UR14, c[0x0][0x3b0] ;  /* 0x0000ec00000e7ab9 */ /* 0x000fe20000000a00 */
[----:B------:R-:W-:Y:S01]  /*be20*/  @UP0 ULDC.64 UR10, c[0x0][0x390] ;  /* 0x0000e400000a0ab9 */ /* 0x000fe20000000a00 */
[----:B------:R-:W1:Y:S01]  /*be30*/  LDC.64 R16, c[0x0][0x3d8] ;  /* 0x0000f600ff107b82 */ /* 0x000e620000000a00 */
[----:B------:R-:W-:Y:S01]  /*be40*/  R2UR UR13, R8 ;  /* 0x00000000080d72ca */ /* 0x000fe200000e0000 */
[----:B------:R-:W-:Y:S01]  /*be50*/  ULDC.64 UR22, c[0x0][0x3d0] ;  /* 0x0000f40000167ab9 */ /* 0x000fe20000000a00 */
[----:B------:R-:W-:Y:S01]  /*be60*/  ISETP.GT.AND P5, PT, R4, 0x1, PT ;  /* 0x000000010400780c */ /* 0x000fe20003fa4270 */
[----:B------:R-:W-:-:S02]  /*be70*/  USHF.L.U32 UR18, UR18, 0x5, URZ ;  /* 0x0000000512127899 */ /* 0x000fc4000800063f */
[----:B------:R-:W-:Y:S01]  /*be80*/  UIADD3 UR17, UR17, 0x37000, URZ ;  /* 0x0003700011117890 */ /* 0x000fe2000fffe03f */
[----:B0-----:R-:W-:Y:S01]  /*be90*/  ISETP.NE.AND P2, PT, R13, 0x1, PT ;  /* 0x000000010d00780c */ /* 0x001fe20003f45270 */
[----:B------:R-:W-:Y:S01]  /*bea0*/  ULEA UR16, UR16, UR9, 0xe ;  /* 0x0000000910107291 */ /* 0x000fe2000f8e703f */
[----:B------:R-:W-:Y:S01]  /*beb0*/  UMOV UR26, 0x0 ;  /* 0x00000000001a7882 */ /* 0x000fe20000000000 */
[----:B------:R-:W-:-:S03]  /*bec0*/  UMOV UR27, 0x10000000 ;  /* 0x10000000001b7882 */ /* 0x000fc60000000000 */
[----:B------:R-:W-:-:S07]  /*bed0*/  UMOV UR9, UR17 ;  /* 0x0000001100097c82 */ /* 0x000fce0008000000 */
[----:B------:R-:W-:Y:S01]  /*bee0*/  @P2 IMAD.U32 R11, RZ, RZ, UR4 ;  /* 0x00000004ff0b2e24 */ /* 0x000fe2000f8e00ff */
[----:B------:R-:W-:Y:S01]  /*bef0*/  UIADD3 UR4, UP1, UR24, 0xf0, URZ ;  /* 0x000000f018047890 */ /* 0x000fe2000ff3e03f */
[----:B-1----:R-:W-:Y:S01]  /*bf00*/  IMAD R10, R8, R15, R17 ;  /* 0x0000000f080a7224 */ /* 0x002fe200078e0211 */
[----:B------:R-:W-:Y:S02]  /*bf10*/  UIADD3 UR24, UP2, UR24, 0x1f0, URZ ;  /* 0x000001f018187890 */ /* 0x000fe4000ff5e03f */
[----:B------:R-:W-:Y:S01]  /*bf20*/  @P2 R2UR UR5, R11 ;  /* 0x000000000b0522ca */ /* 0x000fe200000e0000 */
[----:B------:R-:W-:Y:S01]  /*bf30*/  IMAD R11, R6, 0x1000, R21 ;  /* 0x00001000060b7824 */ /* 0x000fe200078e0215 */
[----:B------:R-:W-:Y:S01]  /*bf40*/  ISETP.NE.AND P2, PT, R12, R5, PT ;  /* 0x000000050c00720c */ /* 0x000fe20003f45270 */
[----:B------:R-:W-:-:S03]  /*bf50*/  VIADD R6, R6, 0x1 ;  /* 0x0000000106067836 */ /* 0x000fc60000000000 */
[----:B------:R-:W-:Y:S01]  /*bf60*/  R2UR UR8, R11 ;  /* 0x000000000b0872ca */ /* 0x000fe200000e0000 */
[----:B------:R-:W-:Y:S01]  /*bf70*/  IMAD R11, R9, R14, R16 ;  /* 0x0000000e090b7224 */ /* 0x000fe200078e0210 */
[C---:B------:R-:W-:Y:S01]  /*bf80*/  ISETP.NE.AND P4, PT, R6.reuse, 0xb, PT ;  /* 0x0000000b0600780c */ /* 0x040fe20003f85270 */
[----:B------:R-:W0:Y:S03]  /*bf90*/  LDC R14, c[0x0][0x3c8] ;  /* 0x0000f200ff0e7b82 */ /* 0x000e260000000800 */
[----:B------:R-:W-:Y:S01]  /*bfa0*/  PRMT R10, R11, 0x40, R10 ;  /* 0x000000400b0a7816 */ /* 0x000fe2000000000a */
[----:B------:R-:W-:Y:S01]  /*bfb0*/  UIADD3 UR6, -UR5, URZ, URZ ;  /* 0x0000003f05067290 */ /* 0x000fe2000fffe13f */
[----:B------:R-:W-:Y:S01]  /*bfc0*/  VIADD R11, R9, 0x1 ;  /* 0x00000001090b7836 */ /* 0x000fe20000000000 */
[----:B------:R-:W-:Y:S01]  /*bfd0*/  UMOV UR21, UR5 ;  /* 0x0000000500157c82 */ /* 0x000fe20008000000 */
[----:B------:R-:W-:Y:S01]  /*bfe0*/  @P2 IMAD.MOV R11, RZ, RZ, R9 ;  /* 0x000000ffff0b2224 */ /* 0x000fe200078e0209 */
[----:B------:R-:W-:-:S02]  /*bff0*/  SEL R6, R6, RZ, P4 ;  /* 0x000000ff06067207 */ /* 0x000fc40002000000 */
[----:B------:R-:W-:Y:S01]  /*c000*/  IMAD R13, R13, UR6, R18 ;  /* 0x000000060d0d7c24 */ /* 0x000fe2000f8e0212 */
[----:B------:R-:W-:Y:S02]  /*c010*/  UIMAD.WIDE.U32 UR6, UR5, UR10, URZ ;  /* 0x0000000a050672a5 */ /* 0x000fe4000f8e003f */
[----:B------:R-:W-:Y:S02]  /*c020*/  UIADD3 UR8, UR8, 0x2c000, URZ ;  /* 0x0002c00008087890 */ /* 0x000fe4000fffe03f */
[----:B------:R-:W-:Y:S01]  /*c030*/  @UP0 USHF.R.U32.HI UR21, URZ, UR11, UR7 ;  /* 0x0000000b3f150299 */ /* 0x000fe20008011607 */
[----:B------:R-:W-:Y:S01]  /*c040*/  R2UR UR19, R13 ;  /* 0x000000000d1372ca */ /* 0x000fe200000e0000 */
[----:B------:R-:W-:Y:S01]  /*c050*/  UMOV UR10, UR18 ;  /* 0x00000012000a7c82 */ /* 0x000fe20008000000 */
[----:B------:R-:W-:Y:S01]  /*c060*/  R2UR UR7, R10 ;  /* 0x000000000a0772ca */ /* 0x000fe200000e0000 */
[----:B------:R-:W-:Y:S01]  /*c070*/  UIADD3 UR6, -UR21, URZ, URZ ;  /* 0x0000003f15067290 */ /* 0x000fe2000fffe13f */
[----:B------:R-:W-:Y:S01]  /*c080*/  R2UR UR11, R19 ;  /* 0x00000000130b72ca */ /* 0x000fe200000e0000 */
[----:B------:R-:W-:Y:S01]  /*c090*/  VIADD R13, R8, 0x1 ;  /* 0x00000001080d7836 */ /* 0x000fe20000000000 */
[----:B------:R-:W-:Y:S01]  /*c0a0*/  SEL R10, RZ, 0x1, P4 ;  /* 0x00000001ff0a7807 */ /* 0x000fe20002000000 */
[----:B------:R-:W-:Y:S01]  /*c0b0*/  UIMAD UR20, UR20, UR6, UR5 ;  /* 0x00000006141472a4 */ /* 0x000fe2000f8e0205 */
[----:B0-----:R-:W-:Y:S01]  /*c0c0*/  ISETP.NE.AND P3, PT, R11, R14, PT ;  /* 0x0000000e0b00720c */ /* 0x001fe20003f65270 */
[----:B------:R-:W-:Y:S01]  /*c0d0*/  UIADD3.X UR5, URZ, UR25, URZ, UP1, !UPT ;  /* 0x000000193f057290 */ /* 0x000fe20008ffe43f */
[----:B------:R-:W-:Y:S01]  /*c0e0*/  LOP3.LUT R7, R7, R10, RZ, 0x3c, !PT ;  /* 0x0000000a07077212 */ /* 0x000fe200078e3cff */
[----:B------:R-:W-:Y:S01]  /*c0f0*/  UIMAD UR20, UR20, UR15, UR23 ;  /* 0x0000000f141472a4 */ /* 0x000fe2000f8e0217 */
[----:B------:R-:W-:Y:S01]  /*c100*/  SEL R10, R12, RZ, P2 ;  /* 0x000000ff0c0a7207 */ /* 0x000fe20001000000 */
[----:B------:R-:W-:Y:S01]  /*c110*/  UIMAD UR19, UR19, UR14, UR22 ;  /* 0x0000000e131372a4 */ /* 0x000fe2000f8e0216 */
[----:B------:R-:W-:Y:S01]  /*c120*/  SEL R9, R11, RZ, P3 ;  /* 0x000000ff0b097207 */ /* 0x000fe20001800000 */
[----:B------:R-:W-:-:S02]  /*c130*/  UPRMT UR6, UR7, 0x5410, URZ ;  /* 0x0000541007067896 */ /* 0x000fc4000800003f */
[----:B------:R-:W-:-:S04]  /*c140*/  UIADD3.X UR25, URZ, UR25, URZ, UP2, !UPT ;  /* 0x000000193f197290 */ /* 0x000fc800097fe43f */
[----:B------:R-:W-:-:S03]  /*c150*/  @P3 IMAD.MOV R13, RZ, RZ, R8 ;  /* 0x000000ffff0d3224 */ /* 0x000fc600078e0208 */
[----:B------:R0:W-:Y:S01]  /*c160*/  UTMALDG.4D.IM2COL [UR16], [UR4], UR6 ;  /* 0x00000010040073b4 */ /* 0x0001e20008058006 */
[----:B------:R-:W-:Y:S01]  /*c170*/  IMAD.MOV.U32 R8, RZ, RZ, R13 ;  /* 0x000000ffff087224 */ /* 0x000fe200078e000d */
[----:B------:R0:W-:Y:S02]  /*c180*/  UTMALDG.4D [UR8], [UR24], desc[UR26] ;  /* 0x00001a08180075b4 */ /* 0x0001e40008019000 */
[----:B0-----:R-:W-:Y:S05]  /*c190*/  @P5 BRA `(.L_x_247) ;  /* 0xfffffff800a05947 */ /* 0x001fea000383ffff */
.L_x_243:
[----:B------:R-:W-:Y:S01]  /*c1a0*/  ISETP.GE.U32.AND P2, PT, R3, 0xb, PT ;  /* 0x0000000b0300780c */ /* 0x000fe20003f46070 */
[----:B------:R-:W-:Y:S05]  /*c1b0*/  WARPSYNC.ALL ;  /* 0x0000000000007948 */ /* 0x000fea0003800000 */
[----:B------:R-:W-:-:S07]  /*c1c0*/  ELECT P1, URZ, PT ;  /* 0x00000000003f782f */ /* 0x000fce0003820000 */
[----:B------:R-:W-:-:S05]  /*c1d0*/  @P2 IMAD.WIDE.U32 R4, R3, -0x45d1745d, RZ ;  /* 0xba2e8ba303042825 */ /* 0x000fca00078e00ff */
[----:B------:R-:W-:-:S04]  /*c1e0*/  @P2 SHF.R.U32.HI R0, RZ, 0x3, R5 ;  /* 0x00000003ff002819 */ /* 0x000fc80000011605 */
[----:B------:R-:W-:-:S04]  /*c1f0*/  @P2 LOP3.LUT R0, R0, 0x1, RZ, 0xc0, !PT ;  /* 0x0000000100002812 */ /* 0x000fc800078ec0ff */
[----:B------:R-:W-:Y:S01]  /*c200*/  @P2 ISETP.NE.U32.AND P0, PT, R0, 0x1, PT ;  /* 0x000000010000280c */ /* 0x000fe20003f05070 */
[----:B------:R-:W-:-:S12]  /*c210*/  @!P1 EXIT ;  /* 0x000000000000994d */ /* 0x000fd80003800000 */
[----:B------:R-:W-:Y:S01]  /*c220*/  LOP3.LUT R2, R2, 0x2, RZ, 0xfc, !PT ;  /* 0x0000000202027812 */ /* 0x000fe200078efcff */
[----:B------:R-:W-:Y:S01]  /*c230*/  IMAD.MOV.U32 R0, RZ, RZ, 0x1 ;  /* 0x00000001ff007424 */ /* 0x000fe200078e00ff */
[----:B------:R-:W-:Y:S02]  /*c240*/  @P2 ISETP.NE.U32.AND.EX P0, PT, RZ, RZ, PT, P0 ;  /* 0x000000ffff00220c */ /* 0x000fe40003f05100 */
[----:B------:R-:W-:Y:S02]  /*c250*/  ISETP.NE.AND P1, PT, R2, 0x3, PT ;  /* 0x000000030200780c */ /* 0x000fe40003f25270 */
[----:B------:R-:W-:-:S11]  /*c260*/  @P2 SEL R0, RZ, 0x1, !P0 ;  /* 0x00000001ff002807 */ /* 0x000fd60004000000 */
[----:B------:R-:W-:Y:S05]  /*c270*/  @!P1 BRA `(.L_x_248) ;  /* 0x0000000000049947 */ /* 0x000fea0003800000 */
[----:B------:R-:W-:Y:S01]  /*c280*/  BPT.TRAP 0x1 ;  /* 0x000000040000795c */ /* 0x000fe20000300000 */
.L_x_248:
[----:B------:R-:W0:Y:S01]  /*c290*/  S2R R7, SR_CgaCtaId ;  /* 0x0000000000077919 */ /* 0x000e220000008800 */
[----:B------:R-:W-:Y:S01]  /*c2a0*/  IMAD.WIDE.U32 R4, R3, -0x45d1745d, RZ ;  /* 0xba2e8ba303047825 */ /* 0x000fe200078e00ff */
[----:B------:R-:W-:-:S04]  /*c2b0*/  MOV R2, 0x400 ;  /* 0x0000040000027802 */ /* 0x000fc80000000f00 */
[----:B------:R-:W-:Y:S02]  /*c2c0*/  SHF.R.U32.HI R4, RZ, 0x3, R5 ;  /* 0x00000003ff047819 */ /* 0x000fe40000011605 */
[----:B------:R-:W-:-:S03]  /*c2d0*/  SHF.L.U32 R5, R0, 0x1f, RZ ;  /* 0x0000001f00057819 */ /* 0x000fc600000006ff */
[----:B------:R-:W-:Y:S01]  /*c2e0*/  IMAD R3, R4, -0xb, R3 ;  /* 0xfffffff504037824 */ /* 0x000fe200078e0203 */
[----:B0-----:R-:W-:-:S05]  /*c2f0*/  LEA R2, R7, R2, 0x18 ;  /* 0x0000000207027211 */ /* 0x001fca00078ec0ff */
[----:B------:R-:W-:-:S04]  /*c300*/  VIADD R2, R2, 0x37058 ;  /* 0x0003705802027836 */ /* 0x000fc80000000000 */
[----:B------:R-:W-:-:S07]  /*c310*/  IMAD R4, R3, 0x8, R2 ;  /* 0x0000000803047824 */ /* 0x000fce00078e0202 */
.L_x_249:
[----:B0-----:R0:W1:Y:S02]  /*c320*/  SYNCS.PHASECHK.TRANS64.TRYWAIT P0, [R4+URZ], R5 ;  /* 0x00000005040075a7 */ /* 0x001064000800017f */
[----:B-1----:R-:W-:Y:S05]  /*c330*/  @!P0 NANOSLEEP.SYNCS 0x989680 ;  /* 0x009896800000895d */ /* 0x002fea0003900000 */
[----:B------:R-:W1:Y:S02]  /*c340*/  @!P0 SYNCS.PHASECHK.TRANS64 P0, [R4+URZ], R5 ;  /* 0x00000005040085a7 */ /* 0x000e64000800007f */
[----:B-1----:R-:W-:Y:S05]  /*c350*/  @!P0 BRA `(.L_x_249) ;  /* 0xfffffffc00f08947 */ /* 0x002fea000383ffff */
[----:B------:R-:W-:-:S05]  /*c360*/  VIADD R3, R3, 0x1 ;  /* 0x0000000103037836 */ /* 0x000fca0000000000 */
[----:B------:R-:W-:-:S04]  /*c370*/  ISETP.NE.AND P0, PT, R3, 0xb, PT ;  /* 0x0000000b0300780c */ /* 0x000fc80003f05270 */
[----:B0-----:R-:W-:Y:S02]  /*c380*/  SEL R5, RZ, 0x1, P0 ;  /* 0x00000001ff057807 */ /* 0x001fe40000000000 */
[----:B------:R-:W-:Y:S02]  /*c390*/  SEL R3, R3, RZ, P0 ;  /* 0x000000ff03037207 */ /* 0x000fe40000000000 */
[----:B------:R-:W-:-:S03]  /*c3a0*/  LOP3.LUT R7, R0, R5, RZ, 0x3c, !PT ;  /* 0x0000000500077212 */ /* 0x000fc600078e3cff */
[----:B------:R-:W-:Y:S01]  /*c3b0*/  IMAD R0, R3, 0x8, R2 ;  /* 0x0000000803007824 */ /* 0x000fe200078e0202 */
[----:B------:R-:W-:-:S07]  /*c3c0*/  SHF.L.U32 R5, R7, 0x1f, RZ ;  /* 0x0000001f07057819 */ /* 0x000fce00000006ff */
.L_x_250:
        /* <DEDUP_REMOVED lines=11> */
.L_x_251:
        /* <DEDUP_REMOVED lines=11> */
.L_x_252:
        /* <DEDUP_REMOVED lines=11> */
.L_x_253:
        /* <DEDUP_REMOVED lines=11> */
.L_x_254:
        /* <DEDUP_REMOVED lines=11> */
.L_x_255:
        /* <DEDUP_REMOVED lines=11> */
.L_x_256:
        /* <DEDUP_REMOVED lines=11> */
.L_x_257:
        /* <DEDUP_REMOVED lines=11> */
.L_x_258:
        /* <DEDUP_REMOVED lines=11> */
.L_x_259:
[----:B0-----:R0:W1:Y:S02]  /*ca00*/  SYNCS.PHASECHK.TRANS64.TRYWAIT P0, [R3+URZ], R0 ;  /* 0x00000000030075a7 */ /* 0x001064000800017f */
[----:B-1----:R-:W-:Y:S05]  /*ca10*/  @!P0 NANOSLEEP.SYNCS 0x989680 ;  /* 0x009896800000895d */ /* 0x002fea0003900000 */
[----:B------:R-:W1:Y:S02]  /*ca20*/  @!P0 SYNCS.PHASECHK.TRANS64 P0, [R3+URZ], R0 ;  /* 0x00000000030085a7 */ /* 0x000e64000800007f */
[----:B-1----:R-:W-:Y:S05]  /*ca30*/  @P0 EXIT ;  /* 0x000000000000094d */ /* 0x002fea0003800000 */
[----:B------:R-:W-:Y:S05]  /*ca40*/  BRA `(.L_x_259) ;  /* 0xfffffffc00ec7947 */ /* 0x000fea000383ffff */
.L_x_260:
[----:B------:R-:W-:-:S00]  /*ca50*/  BRA `(.L_x_260) ;  /* 0xfffffffc00fc7947 */ /* 0x000fc0000383ffff */
[----:B------:R-:W-:-:S00]  /*ca60*/  NOP ;  /* 0x0000000000007918 */ /* 0x000fc00000000000 */
        /* <DEDUP_REMOVED lines=9> */
.L_x_261:


//--------------------- .nv.shared._ZN7cutlass13device_kernelINS_4conv6kernel13ConvUniversalINS1_16ConvProblemShapeILNS1_8OperatorE0ELi2EEENS1_10collective14CollectiveConvINS1_46MainloopSm90TmaGmmaWarpSpecializedImplicitGemmILS5_0ELi11ELi2EN4cute5tupleIJNSA_1CILi1EEESD_SD_EEENS1_36KernelImplicitTmaWarpSpecializedSm90ELi1EEENSB_IJNSC_ILi256EEENSC_ILi64EEENSB_IJNSC_ILi32EEEEEEEEENS_6half_tESM_NSA_8TiledMMAINSA_8MMA_AtomIJNSA_4SM904GMMA25MMA_64x64x16_F32F16F16_SSILNSQ_5MajorE0ELSS_0ELNSQ_7ScaleInE1ELST_1EEEEEENSA_6LayoutISE_NSB_IJNSC_ILi0EEESX_SX_EEEEENSB_IJNSA_10UnderscoreES10_S10_EEEEENS7_6detail26Sm90ImplicitGemmTileTraitsINSA_20SM90_TMA_LOAD_IM2COLENSA_14ComposedLayoutINSA_7SwizzleILi2ELi4ELi3EEENSA_18smem_ptr_flag_bitsILi16EEENSW_INSB_IJNSB_IJNSC_ILi8EEESJ_EEENSB_IJSJ_SD_EEENSB_IJSD_NSC_ILi11EEEEEEEEENSB_IJNSB_IJSJ_SH_EEENSB_IJSD_SX_EEENSB_IJSX_NSC_ILi8192EEEEEEEEEEEEEvEENS14_INSA_13SM90_TMA_LOADENS16_IS18_S1A_NSW_INSB_IJNSB_IJS1B_S1B_EEES1D_S1F_EEENSB_IJS1H_S1I_NSB_IJSX_NSC_ILi2048EEEEEEEEEEEEEvEEEENS_8epilogue10collective6detail29Sm90TmaWarpSpecializedAdapterINS20_15DefaultEpilogueISM_NSB_IJNSB_IJlllEEESD_SX_EEES25_NS1Z_6thread17LinearCombinationISM_Li1EffLNS26_9ScaleType4KindE0ELNS_15FloatRoundStyleE2ESM_EENS_4gemm15EpilogueDefaultEEEEEvvEEEEvNT_6ParamsE --------------------------
	.section	.nv.shared._ZN7cutlass13device_kernelINS_4conv6kernel13ConvUniversalINS1_16ConvProblemShapeILNS1_8OperatorE0ELi2EEENS1_10collective14CollectiveConvINS1_46MainloopSm90TmaGmmaWarpSpecializedImplicitGemmILS5_0ELi11ELi2EN4cute5tupleIJNSA_1CILi1EEESD_SD_EEENS1_36KernelImplicitTmaWarpSpecializedSm90ELi1EEENSB_IJNSC_ILi256EEENSC_ILi64EEENSB_IJNSC_ILi32EEEEEEEEENS_6half_tESM_NSA_8TiledMMAINSA_8MMA_AtomIJNSA_4SM904GMMA25MMA_64x64x16_F32F16F16_SSILNSQ_5MajorE0ELSS_0ELNSQ_7ScaleInE1ELST_1EEEEEENSA_6LayoutISE_NSB_IJNSC_ILi0EEESX_SX_EEEEENSB_IJNSA_10UnderscoreES10_S10_EEEEENS7_6detail26Sm90ImplicitGemmTileTraitsINSA_20SM90_TMA_LOAD_IM2COLENSA_14ComposedLayoutINSA_7SwizzleILi2ELi4ELi3EEENSA_18smem_ptr_flag_bitsILi16EEENSW_INSB_IJNSB_IJNSC_ILi8EEESJ_EEENSB_IJSJ_SD_EEENSB_IJSD_NSC_ILi11EEEEEEEEENSB_IJNSB_IJSJ_SH_EEENSB_IJSD_SX_EEENSB_IJSX_NSC_ILi8192EEEEEEEEEEEEEvEENS14_INSA_13SM90_TMA_LOADENS16_IS18_S1A_NSW_INSB_IJNSB_IJS1B_S1B_EEES1D_S1F_EEENSB_IJS1H_S1I_NSB_IJSX_NSC_ILi2048EEEEEEEEEEEEEvEEEENS_8epilogue10collective6detail29Sm90TmaWarpSpecializedAdapterINS20_15DefaultEpilogueISM_NSB_IJNSB_IJlllEEESD_SX_EEES25_NS1Z_6thread17LinearCombinationISM_Li1EffLNS26_9ScaleType4KindE0ELNS_15FloatRoundStyleE2ESM_EENS_4gemm15EpilogueDefaultEEEEEvvEEEEvNT_6ParamsE,"aw",@nobits
	.sectionflags	@""
	.align	16
	.zero		1024


//--------------------- .nv.shared.reserved.0     --------------------------
	.section	.nv.shared.reserved.0,"aw",@nobits
	.weak		__nv_reservedSMEM_offset_0_alias
	.size		__nv_reservedSMEM_offset_0_alias, 0, 0
	.other		__nv_reservedSMEM_offset_0_alias,@"STO_CUDA_RESERVED_SHARED STV_DEFAULT"
__nv_reservedSMEM_offset_0_alias:
	.zero		0


//--------------------- .nv.global                --------------------------
	.section	.nv.global,"aw",@nobits
.nv.global:
	.type		_ZN39_INTERNAL_320b3937_4_k_cu_8753f375_27914cute1_E,@object
	.size		_ZN39_INTERNAL_320b3937_4_k_cu_8753f375_27914cute1_E,(_ZN39_INTERNAL_320b3937_4_k_cu_8753f375_27914cuda3std3__45__cpo6cbeginE - _ZN39_INTERNAL_320b3937_4_k_cu_8753f375_27914cute1_E)
_ZN39_INTERNAL_320b3937_4_k_cu_8753f375_27914cute1_E:
	.zero		1
	.type		_ZN39_INTERNAL_320b3937_4_k_cu_8753f375_27914cuda3std3__45__cpo6cbeginE,@object
	.size		_ZN39_INTERNAL_320b3937_4_k_cu_8753f375_27914cuda3std3__45__cpo6cbeginE,(_ZN39_INTERNAL_320b3937_4_k_cu_8753f375_27914cuda3std3__48in_placeE - _ZN39_INTERNAL_320b3937_4_k_cu_8753f375_27914cuda3std3__45__cpo6cbeginE)
_ZN39_INTERNAL_320b3937_4_k_cu_8753f375_27914cuda3std3__45__cpo6cbeginE:
	.zero		1
	.type		_ZN39_INTERNAL_320b3937_4_k_cu_8753f375_27914cuda3std3__48in_placeE,@object
	.size		_ZN39_INTERNAL_320b3937_4_k_cu_8753f375_27914cuda3std3__48in_placeE,(_ZN39_INTERNAL_320b3937_4_k_cu_8753f375_27914cuda3std6ranges3__45__cpo9iter_moveE - _ZN39_INTERNAL_320b3937_4_k_cu_8753f375_27914cuda3std3__48in_placeE)
_ZN39_INTERNAL_320b3937_4_k_cu_8753f375_27914cuda3std3__48in_placeE:
	.zero		1
	.type		_ZN39_INTERNAL_320b3937_4_k_cu_8753f375_27914cuda3std6ranges3__45__cpo9iter_moveE,@object
	.size		_ZN39_INTERNAL_320b3937_4_k_cu_8753f375_27914cuda3std6ranges3__45__cpo9iter_moveE,(_ZN39_INTERNAL_320b3937_4_k_cu_8753f375_27914cuda3std3__45__cpo5beginE - _ZN39_INTERNAL_320b3937_4_k_cu_8753f375_27914cuda3std6ranges3__45__cpo9iter_moveE)
_ZN39_INTERNAL_320b3937_4_k_cu_8753f375_27914cuda3std6ranges3__45__cpo9iter_moveE:
	.zero		1
	.type		_ZN39_INTERNAL_320b3937_4_k_cu_8753f375_27914cuda3std3__45__cpo5beginE,@object
	.size		_ZN39_INTERNAL_320b3937_4_k_cu_8753f375_27914cuda3std3__45__cpo5beginE,(_ZN39_INTERNAL_320b3937_4_k_cu_8753f375_27914cuda3std3__441_GLOBAL__N__320b3937_4_k_cu_8753f375_27916ignoreE - _ZN39_INTERNAL_320b3937_4_k_cu_8753f375_27914cuda3std3__45__cpo5beginE)
_ZN39_INTERNAL_320b3937_4_k_cu_8753f375_27914cuda3std3__45__cpo5beginE:
	.zero		1
	.type		_ZN39_INTERNAL_320b3937_4_k_cu_8753f375_27914cuda3std3__441_GLOBAL__N__320b3937_4_k_cu_8753f375_27916ignoreE,@object
	.size		_ZN39_INTERNAL_320b3937_4_k_cu_8753f375_27914cuda3std3__441_GLOBAL__N__320b3937_4_k_cu_8753f375_27916ignoreE,(_ZN39_INTERNAL_320b3937_4_k_cu_8753f375_27914cute7productE - _ZN39_INTERNAL_320b3937_4_k_cu_8753f375_27914cuda3std3__441_GLOBAL__N__320b3937_4_k_cu_8753f375_27916ignoreE)
_ZN39_INTERNAL_320b3937_4_k_cu_8753f375_27914cuda3std3__441_GLOBAL__N__320b3937_4_k_cu_8753f375_27916ignoreE:
	.zero		1
	.type		_ZN39_INTERNAL_320b3937_4_k_cu_8753f375_27914cute7productE,@object
	.size		_ZN39_INTERNAL_320b3937_4_k_cu_8753f375_27914cute7productE,(_ZN39_INTERNAL_320b3937_4_k_cu_8753f375_27914cuda3std3__45__cpo3endE - _ZN39_INTERNAL_320b3937_4_k_cu_8753f375_27914cute7productE)
_ZN39_INTERNAL_320b3937_4_k_cu_8753f375_27914cute7productE:
	.zero		1
	.type		_ZN39_INTERNAL_320b3937_4_k_cu_8753f375_27914cuda3std3__45__cpo3endE,@object
	.size		_ZN39_INTERNAL_320b3937_4_k_cu_8753f375_27914cuda3std3__45__cpo3endE,(_ZN39_INTERNAL_320b3937_4_k_cu_8753f375_27914cuda3std3__419piecewise_constructE - _ZN39_INTERNAL_320b3937_4_k_cu_8753f375_27914cuda3std3__45__cpo3endE)
_ZN39_INTERNAL_320b3937_4_k_cu_8753f375_27914cuda3std3__45__cpo3endE:
	.zero		1
	.type		_ZN39_INTERNAL_320b3937_4_k_cu_8753f375_27914cuda3std3__419piecewise_constructE,@object
	.size		_ZN39_INTERNAL_320b3937_4_k_cu_8753f375_27914cuda3std3__419piecewise_constructE,(_ZN39_INTERNAL_320b3937_4_k_cu_8753f375_27914cuda3std3__45__cpo4cendE - _ZN39_INTERNAL_320b3937_4_k_cu_8753f375_27914cuda3std3__419piecewise_constructE)
_ZN39_INTERNAL_320b3937_4_k_cu_8753f375_27914cuda3std3__419piecewise_constructE:
	.zero		1
	.type		_ZN39_INTERNAL_320b3937_4_k_cu_8753f375_27914cuda3std3__45__cpo4cendE,@object
	.size		_ZN39_INTERNAL_320b3937_4_k_cu_8753f375_27914cuda3std3__45__cpo4cendE,(_ZN39_INTERNAL_320b3937_4_k_cu_8753f375_27914cuda3std6ranges3__45__cpo4swapE - _ZN39_INTERNAL_320b3937_4_k_cu_8753f375_27914cuda3std3__45__cpo4cendE)
_ZN39_INTERNAL_320b3937_4_k_cu_8753f375_27914cuda3std3__45__cpo4cendE:
	.zero		1
	.type		_ZN39_INTERNAL_320b3937_4_k_cu_8753f375_27914cuda3std6ranges3__45__cpo4swapE,@object
	.size		_ZN39_INTERNAL_320b3937_4_k_cu_8753f375_27914cuda3std6ranges3__45__cpo4swapE,(.L_7 - _ZN39_INTERNAL_320b3937_4_k_cu_8753f375_27914cuda3std6ranges3__45__cpo4swapE)
_ZN39_INTERNAL_320b3937_4_k_cu_8753f375_27914cuda3std6ranges3__45__cpo4swapE:
	.zero		1
.L_7:


//--------------------- .nv.constant0._ZN7cutlass13device_kernelINS_4conv6kernel13ConvUniversalINS1_16ConvProblemShapeILNS1_8OperatorE0ELi2EEENS1_10collective14CollectiveConvINS1_46MainloopSm90TmaGmmaWarpSpecializedImplicitGemmILS5_0ELi11ELi2EN4cute5tupleIJNSA_1CILi1EEESD_SD_EEENS1_36KernelImplicitTmaWarpSpecializedSm90ELi1EEENSB_IJNSC_ILi256EEENSC_ILi64EEENSB_IJNSC_ILi32EEEEEEEEENS_6half_tESM_NSA_8TiledMMAINSA_8MMA_AtomIJNSA_4SM904GMMA25MMA_64x64x16_F32F16F16_SSILNSQ_5MajorE0ELSS_0ELNSQ_7ScaleInE1ELST_1EEEEEENSA_6LayoutISE_NSB_IJNSC_ILi0EEESX_SX_EEEEENSB_IJNSA_10UnderscoreES10_S10_EEEEENS7_6detail26Sm90ImplicitGemmTileTraitsINSA_20SM90_TMA_LOAD_IM2COLENSA_14ComposedLayoutINSA_7SwizzleILi2ELi4ELi3EEENSA_18smem_ptr_flag_bitsILi16EEENSW_INSB_IJNSB_IJNSC_ILi8EEESJ_EEENSB_IJSJ_SD_EEENSB_IJSD_NSC_ILi11EEEEEEEEENSB_IJNSB_IJSJ_SH_EEENSB_IJSD_SX_EEENSB_IJSX_NSC_ILi8192EEEEEEEEEEEEEvEENS14_INSA_13SM90_TMA_LOADENS16_IS18_S1A_NSW_INSB_IJNSB_IJS1B_S1B_EEES1D_S1F_EEENSB_IJS1H_S1I_NSB_IJSX_NSC_ILi2048EEEEEEEEEEEEEvEEEENS_8epilogue10collective6detail29Sm90TmaWarpSpecializedAdapterINS20_15DefaultEpilogueISM_NSB_IJNSB_IJlllEEESD_SX_EEES25_NS1Z_6thread17LinearCombinationISM_Li1EffLNS26_9ScaleType4KindE0ELNS_15FloatRoundStyleE2ESM_EENS_4gemm15EpilogueDefaultEEEEEvvEEEEvNT_6ParamsE --------------------------
	.section	.nv.constant0._ZN7cutlass13device_kernelINS_4conv6kernel13ConvUniversalINS1_16ConvProblemShapeILNS1_8OperatorE0ELi2EEENS1_10collective14CollectiveConvINS1_46MainloopSm90TmaGmmaWarpSpecializedImplicitGemmILS5_0ELi11ELi2EN4cute5tupleIJNSA_1CILi1EEESD_SD_EEENS1_36KernelImplicitTmaWarpSpecializedSm90ELi1EEENSB_IJNSC_ILi256EEENSC_ILi64EEENSB_IJNSC_ILi32EEEEEEEEENS_6half_tESM_NSA_8TiledMMAINSA_8MMA_AtomIJNSA_4SM904GMMA25MMA_64x64x16_F32F16F16_SSILNSQ_5MajorE0ELSS_0ELNSQ_7ScaleInE1ELST_1EEEEEENSA_6LayoutISE_NSB_IJNSC_ILi0EEESX_SX_EEEEENSB_IJNSA_10UnderscoreES10_S10_EEEEENS7_6detail26Sm90ImplicitGemmTileTraitsINSA_20SM90_TMA_LOAD_IM2COLENSA_14ComposedLayoutINSA_7SwizzleILi2ELi4ELi3EEENSA_18smem_ptr_flag_bitsILi16EEENSW_INSB_IJNSB_IJNSC_ILi8EEESJ_EEENSB_IJSJ_SD_EEENSB_IJSD_NSC_ILi11EEEEEEEEENSB_IJNSB_IJSJ_SH_EEENSB_IJSD_SX_EEENSB_IJSX_NSC_ILi8192EEEEEEEEEEEEEvEENS14_INSA_13SM90_TMA_LOADENS16_IS18_S1A_NSW_INSB_IJNSB_IJS1B_S1B_EEES1D_S1F_EEENSB_IJS1H_S1I_NSB_IJSX_NSC_ILi2048EEEEEEEEEEEEEvEEEENS_8epilogue10collective6detail29Sm90TmaWarpSpecializedAdapterINS20_15DefaultEpilogueISM_NSB_IJNSB_IJlllEEESD_SX_EEES25_NS1Z_6thread17LinearCombinationISM_Li1EffLNS26_9ScaleType4KindE0ELNS_15FloatRoundStyleE2ESM_EENS_4gemm15EpilogueDefaultEEEEEvvEEEEvNT_6ParamsE,"a",@progbits
	.sectionflags	@""
	.align	4
.nv.constant0._ZN7cutlass13device_kernelINS_4conv6kernel13ConvUniversalINS1_16ConvProblemShapeILNS1_8OperatorE0ELi2EEENS1_10collective14CollectiveConvINS1_46MainloopSm90TmaGmmaWarpSpecializedImplicitGemmILS5_0ELi11ELi2EN4cute5tupleIJNSA_1CILi1EEESD_SD_EEENS1_36KernelImplicitTmaWarpSpecializedSm90ELi1EEENSB_IJNSC_ILi256EEENSC_ILi64EEENSB_IJNSC_ILi32EEEEEEEEENS_6half_tESM_NSA_8TiledMMAINSA_8MMA_AtomIJNSA_4SM904GMMA25MMA_64x64x16_F32F16F16_SSILNSQ_5MajorE0ELSS_0ELNSQ_7ScaleInE1ELST_1EEEEEENSA_6LayoutISE_NSB_IJNSC_ILi0EEESX_SX_EEEEENSB_IJNSA_10UnderscoreES10_S10_EEEEENS7_6detail26Sm90ImplicitGemmTileTraitsINSA_20SM90_TMA_LOAD_IM2COLENSA_14ComposedLayoutINSA_7SwizzleILi2ELi4ELi3EEENSA_18smem_ptr_flag_bitsILi16EEENSW_INSB_IJNSB_IJNSC_ILi8EEESJ_EEENSB_IJSJ_SD_EEENSB_IJSD_NSC_ILi11EEEEEEEEENSB_IJNSB_IJSJ_SH_EEENSB_IJSD_SX_EEENSB_IJSX_NSC_ILi8192EEEEEEEEEEEEEvEENS14_INSA_13SM90_TMA_LOADENS16_IS18_S1A_NSW_INSB_IJNSB_IJS1B_S1B_EEES1D_S1F_EEENSB_IJS1H_S1I_NSB_IJSX_NSC_ILi2048EEEEEEEEEEEEEvEEEENS_8epilogue10collective6detail29Sm90TmaWarpSpecializedAdapterINS20_15DefaultEpilogueISM_NSB_IJNSB_IJlllEEESD_SX_EEES25_NS1Z_6thread17LinearCombinationISM_Li1EffLNS26_9ScaleType4KindE0ELNS_15FloatRoundStyleE2ESM_EENS_4gemm15EpilogueDefaultEEEEEvvEEEEvNT_6ParamsE:
	.zero		1536


//--------------------- SYMBOLS --------------------------

	.type		.nv.reservedSmem.offset0,@object
	.size		.nv.reservedSmem.offset0,0x4
